	.target	sm_90a

	.elftype	@"ET_EXEC"


//--------------------- .note.nv.tkinfo           --------------------------
	.section	.note.nv.tkinfo,"",@"SHT_NOTE"
	.sectionflags	@"SHF_NOTE_NV_TKINFO"
	.tkinfo
        /*0018*/ 	.word	0x00000002
        /*0030*/ 	.string	""
        /*0030*/ 	.string	"ptxas"
        /*0030*/ 	.string	"Cuda compilation tools, release 13.0, V13.0.88"
        /*0030*/ 	.string	"Build cuda_13.0.r13.0/compiler.36424714_0"
        /*0030*/ 	.string	"-arch sm_90a -m 64 "



//--------------------- .note.nv.cuinfo           --------------------------
	.section	.note.nv.cuinfo,"",@"SHT_NOTE"
	.sectionflags	@"SHF_NOTE_NV_CUINFO"
        /*0018*/ 	.short	0x0002
        /*001a*/ 	.short	0x005a
        /*001c*/ 	.short	0x0082
	.zero		2


//--------------------- .nv.info                  --------------------------
	.section	.nv.info,"",@"SHT_CUDA_INFO"
	.align	4


	//----- nvinfo : EIATTR_REGCOUNT
	.align		4
        /*0000*/ 	.byte	0x04, 0x2f
        /*0002*/ 	.short	(.L_15 - .L_14)
	.align		4
.L_14:
        /*0004*/ 	.word	index@(_ZN7cutlass13device_kernelINS_4gemm6kernel13GemmUniversalIN4cute5tupleIJiiiiEEENS1_10collective13CollectiveMmaINS1_34MainloopSm90TmaGmmaWarpSpecializedILi2ENS5_IJNS4_1CILi4EEESB_NSA_ILi1EEEEEENS1_35KernelTmaWarpSpecializedCooperativeEEENS5_IJNSA_ILi128EEENSA_ILi256EEENSA_ILi64EEEEEENS_10tfloat32_tENS5_IJlSC_lEEESK_SL_NS4_8TiledMMAINS4_8MMA_AtomIJNS4_4SM904GMMA30MMA_64x256x8_F32TF32TF32_SS_TNILNSP_7ScaleInE1ELSR_1EEEEEENS4_6LayoutINS5_IJNSA_ILi2EEESC_SC_EEENS5_IJSC_NSA_ILi0EEESX_EEEEENS5_IJNS4_10UnderscoreES10_S10_EEEEENS4_23SM90_TMA_LOAD_MULTICASTENS4_14ComposedLayoutINS4_7SwizzleILi3ELi4ELi3EEENS4_18smem_ptr_flag_bitsILi32EEENSU_INS5_IJNSA_ILi8EEENSA_ILi32EEEEEENS5_IJS1A_SC_EEEEEEEvNS4_8identityES13_S1E_vS1F_EENS_8epilogue10collective6detail29Sm90TmaWarpSpecializedAdapterINS1I_15DefaultEpilogueISK_SL_SL_NS1H_6thread17LinearCombinationISK_Li1EffLNS1M_9ScaleType4KindE0ELNS_15FloatRoundStyleE2ESK_EENS1_15EpilogueDefaultEEEEEvvEEEEvNT_6ParamsE)
        /*0008*/ 	.word	0x000000a8


	//----- nvinfo : EIATTR_FRAME_SIZE
	.align		4
.L_15:
        /*000c*/ 	.byte	0x04, 0x11
        /*000e*/ 	.short	(.L_17 - .L_16)
	.align		4
.L_16:
        /*0010*/ 	.word	index@(_ZN7cutlass13device_kernelINS_4gemm6kernel13GemmUniversalIN4cute5tupleIJiiiiEEENS1_10collective13CollectiveMmaINS1_34MainloopSm90TmaGmmaWarpSpecializedILi2ENS5_IJNS4_1CILi4EEESB_NSA_ILi1EEEEEENS1_35KernelTmaWarpSpecializedCooperativeEEENS5_IJNSA_ILi128EEENSA_ILi256EEENSA_ILi64EEEEEENS_10tfloat32_tENS5_IJlSC_lEEESK_SL_NS4_8TiledMMAINS4_8MMA_AtomIJNS4_4SM904GMMA30MMA_64x256x8_F32TF32TF32_SS_TNILNSP_7ScaleInE1ELSR_1EEEEEENS4_6LayoutINS5_IJNSA_ILi2EEESC_SC_EEENS5_IJSC_NSA_ILi0EEESX_EEEEENS5_IJNS4_10UnderscoreES10_S10_EEEEENS4_23SM90_TMA_LOAD_MULTICASTENS4_14ComposedLayoutINS4_7SwizzleILi3ELi4ELi3EEENS4_18smem_ptr_flag_bitsILi32EEENSU_INS5_IJNSA_ILi8EEENSA_ILi32EEEEEENS5_IJS1A_SC_EEEEEEEvNS4_8identityES13_S1E_vS1F_EENS_8epilogue10collective6detail29Sm90TmaWarpSpecializedAdapterINS1I_15DefaultEpilogueISK_SL_SL_NS1H_6thread17LinearCombinationISK_Li1EffLNS1M_9ScaleType4KindE0ELNS_15FloatRoundStyleE2ESK_EENS1_15EpilogueDefaultEEEEEvvEEEEvNT_6ParamsE)
        /*0014*/ 	.word	0x00000000


	//----- nvinfo : EIATTR_MIN_STACK_SIZE
	.align		4
.L_17:
        /*0018*/ 	.byte	0x04, 0x12
        /*001a*/ 	.short	(.L_19 - .L_18)
	.align		4
.L_18:
        /*001c*/ 	.word	index@(_ZN7cutlass13device_kernelINS_4gemm6kernel13GemmUniversalIN4cute5tupleIJiiiiEEENS1_10collective13CollectiveMmaINS1_34MainloopSm90TmaGmmaWarpSpecializedILi2ENS5_IJNS4_1CILi4EEESB_NSA_ILi1EEEEEENS1_35KernelTmaWarpSpecializedCooperativeEEENS5_IJNSA_ILi128EEENSA_ILi256EEENSA_ILi64EEEEEENS_10tfloat32_tENS5_IJlSC_lEEESK_SL_NS4_8TiledMMAINS4_8MMA_AtomIJNS4_4SM904GMMA30MMA_64x256x8_F32TF32TF32_SS_TNILNSP_7ScaleInE1ELSR_1EEEEEENS4_6LayoutINS5_IJNSA_ILi2EEESC_SC_EEENS5_IJSC_NSA_ILi0EEESX_EEEEENS5_IJNS4_10UnderscoreES10_S10_EEEEENS4_23SM90_TMA_LOAD_MULTICASTENS4_14ComposedLayoutINS4_7SwizzleILi3ELi4ELi3EEENS4_18smem_ptr_flag_bitsILi32EEENSU_INS5_IJNSA_ILi8EEENSA_ILi32EEEEEENS5_IJS1A_SC_EEEEEEEvNS4_8identityES13_S1E_vS1F_EENS_8epilogue10collective6detail29Sm90TmaWarpSpecializedAdapterINS1I_15DefaultEpilogueISK_SL_SL_NS1H_6thread17LinearCombinationISK_Li1EffLNS1M_9ScaleType4KindE0ELNS_15FloatRoundStyleE2ESK_EENS1_15EpilogueDefaultEEEEEvvEEEEvNT_6ParamsE)
        /*0020*/ 	.word	0x00000000
.L_19:


//--------------------- .nv.compat                --------------------------
	.section	.nv.compat,"",@"SHT_CUDA_COMPAT_INFO"
	.align	4
        /*0000*/ 	.byte	0x02, 0x09, 0x01, 0x00, 0x02, 0x02, 0x04, 0x00, 0x02, 0x05, 0x05, 0x00, 0x03, 0x07, 0x01, 0x01
        /*0010*/ 	.byte	0x02, 0x03, 0x01, 0x00, 0x02, 0x06, 0x01, 0x00, 0x04, 0x0b, 0x08, 0x00, 0x00, 0x00, 0x00, 0x00
        /*0020*/ 	.byte	0x00, 0x00, 0x00, 0x00


//--------------------- .nv.info._ZN7cutlass13device_kernelINS_4gemm6kernel13GemmUniversalIN4cute5tupleIJiiiiEEENS1_10collective13CollectiveMmaINS1_34MainloopSm90TmaGmmaWarpSpecializedILi2ENS5_IJNS4_1CILi4EEESB_NSA_ILi1EEEEEENS1_35KernelTmaWarpSpecializedCooperativeEEENS5_IJNSA_ILi128EEENSA_ILi256EEENSA_ILi64EEEEEENS_10tfloat32_tENS5_IJlSC_lEEESK_SL_NS4_8TiledMMAINS4_8MMA_AtomIJNS4_4SM904GMMA30MMA_64x256x8_F32TF32TF32_SS_TNILNSP_7ScaleInE1ELSR_1EEEEEENS4_6LayoutINS5_IJNSA_ILi2EEESC_SC_EEENS5_IJSC_NSA_ILi0EEESX_EEEEENS5_IJNS4_10UnderscoreES10_S10_EEEEENS4_23SM90_TMA_LOAD_MULTICASTENS4_14ComposedLayoutINS4_7SwizzleILi3ELi4ELi3EEENS4_18smem_ptr_flag_bitsILi32EEENSU_INS5_IJNSA_ILi8EEENSA_ILi32EEEEEENS5_IJS1A_SC_EEEEEEEvNS4_8identityES13_S1E_vS1F_EENS_8epilogue10collective6detail29Sm90TmaWarpSpecializedAdapterINS1I_15DefaultEpilogueISK_SL_SL_NS1H_6thread17LinearCombinationISK_Li1EffLNS1M_9ScaleType4KindE0ELNS_15FloatRoundStyleE2ESK_EENS1_15EpilogueDefaultEEEEEvvEEEEvNT_6ParamsE --------------------------
	.section	.nv.info._ZN7cutlass13device_kernelINS_4gemm6kernel13GemmUniversalIN4cute5tupleIJiiiiEEENS1_10collective13CollectiveMmaINS1_34MainloopSm90TmaGmmaWarpSpecializedILi2ENS5_IJNS4_1CILi4EEESB_NSA_ILi1EEEEEENS1_35KernelTmaWarpSpecializedCooperativeEEENS5_IJNSA_ILi128EEENSA_ILi256EEENSA_ILi64EEEEEENS_10tfloat32_tENS5_IJlSC_lEEESK_SL_NS4_8TiledMMAINS4_8MMA_AtomIJNS4_4SM904GMMA30MMA_64x256x8_F32TF32TF32_SS_TNILNSP_7ScaleInE1ELSR_1EEEEEENS4_6LayoutINS5_IJNSA_ILi2EEESC_SC_EEENS5_IJSC_NSA_ILi0EEESX_EEEEENS5_IJNS4_10UnderscoreES10_S10_EEEEENS4_23SM90_TMA_LOAD_MULTICASTENS4_14ComposedLayoutINS4_7SwizzleILi3ELi4ELi3EEENS4_18smem_ptr_flag_bitsILi32EEENSU_INS5_IJNSA_ILi8EEENSA_ILi32EEEEEENS5_IJS1A_SC_EEEEEEEvNS4_8identityES13_S1E_vS1F_EENS_8epilogue10collective6detail29Sm90TmaWarpSpecializedAdapterINS1I_15DefaultEpilogueISK_SL_SL_NS1H_6thread17LinearCombinationISK_Li1EffLNS1M_9ScaleType4KindE0ELNS_15FloatRoundStyleE2ESK_EENS1_15EpilogueDefaultEEEEEvvEEEEvNT_6ParamsE,"",@"SHT_CUDA_INFO"
	.sectionflags	@""
	.align	4


	//----- nvinfo : EIATTR_CUDA_API_VERSION
	.align		4
        /*0000*/ 	.byte	0x04, 0x37
        /*0002*/ 	.short	(.L_21 - .L_20)
.L_20:
        /*0004*/ 	.word	0x00000082


	//----- nvinfo : EIATTR_KPARAM_INFO
	.align		4
.L_21:
        /*0008*/ 	.byte	0x04, 0x17
        /*000a*/ 	.short	(.L_23 - .L_22)
.L_22:
        /*000c*/ 	.word	0x00000000
        /*0010*/ 	.short	0x0000
        /*0012*/ 	.short	0x0070
        /*0014*/ 	.byte	0x00, 0xf0, 0x01, 0x10


	//----- nvinfo : EIATTR_SPARSE_MMA_MASK
	.align		4
.L_23:
        /*0018*/ 	.byte	0x03, 0x50
        /*001a*/ 	.short	0x0000


	//----- nvinfo : EIATTR_MAXREG_COUNT
	.align		4
        /*001c*/ 	.byte	0x03, 0x1b
        /*001e*/ 	.short	0x00a8


	//----- nvinfo : EIATTR_NUM_BARRIERS
	.align		4
        /*0020*/ 	.byte	0x02, 0x4c
        /*0022*/ 	.byte	0x01
	.zero		1


	//----- nvinfo : EIATTR_EXTERNS
	.align		4
        /*0024*/ 	.byte	0x04, 0x0f
        /*0026*/ 	.short	(.L_25 - .L_24)


	//   ....[0]....
	.align		4
.L_24:
        /*0028*/ 	.word	index@(__assertfail)


	//----- nvinfo : EIATTR_MERCURY_ISA_VERSION
	.align		4
.L_25:
        /*002c*/ 	.byte	0x03, 0x5f
        /*002e*/ 	.short	0x0101


	//----- nvinfo : EIATTR_INT_WARP_WIDE_INSTR_OFFSETS
	.align		4
        /*0030*/ 	.byte	0x04, 0x31
        /*0032*/ 	.short	(.L_27 - .L_26)


	//   ....[0]....
.L_26:
        /*0034*/ 	.word	0x00000440


	//   ....[1]....
        /*0038*/ 	.word	0x00000470


	//   ....[2]....
        /*003c*/ 	.word	0x00000620


	//   ....[3]....
        /*0040*/ 	.word	0x00002110


	//----- nvinfo : EIATTR_COOP_GROUP_MASK_REGIDS
	.align		4
.L_27:
        /*0044*/ 	.byte	0x04, 0x29
        /*0046*/ 	.short	(.L_29 - .L_28)


	//   ....[0]....
.L_28:
        /*0048*/ 	.word	0xffffffff


	//   ....[1]....
        /*004c*/ 	.word	0xffffffff


	//   ....[2]....
        /*0050*/ 	.word	0xffffffff


	//   ....[3]....
        /*0054*/ 	.word	0xffffffff


	//   ....[4]....
        /*0058*/ 	.word	0xffffffff


	//   ....[5]....
        /*005c*/ 	.word	0xffffffff


	//----- nvinfo : EIATTR_COOP_GROUP_INSTR_OFFSETS
	.align		4
.L_29:
        /*0060*/ 	.byte	0x04, 0x28
        /*0062*/ 	.short	(.L_31 - .L_30)


	//   ....[0]....
.L_30:
        /*0064*/ 	.word	0x00000060


	//   ....[1]....
        /*0068*/ 	.word	0x00000070


	//   ....[2]....
        /*006c*/ 	.word	0x00000130


	//   ....[3]....
        /*0070*/ 	.word	0x00000290


	//   ....[4]....
        /*0074*/ 	.word	0x000007d0


	//   ....[5]....
        /*0078*/ 	.word	0x00001220


	//----- nvinfo : EIATTR_REG_RECONFIG
	.align		4
.L_31:
        /*007c*/ 	.byte	0x01, 0x54
	.zero		2


	//----- nvinfo : EIATTR_SYSCALL_OFFSETS
	.align		4
        /*0080*/ 	.byte	0x04, 0x46
        /*0082*/ 	.short	(.L_33 - .L_32)


	//   ....[0]....
.L_32:
        /*0084*/ 	.word	0x000013e0


	//----- nvinfo : EIATTR_MBARRIER_INSTR_OFFSETS
	.align		4
.L_33:
        /*0088*/ 	.byte	0x04, 0x39
        /*008a*/ 	.short	(.L_35 - .L_34)


	//   ....[0]....
.L_34:
        /*008c*/ 	.word	0x00000230
        /*0090*/ 	.word	0x000000ff
        /*0094*/ 	.word	0x00000000
        /*0098*/ 	.short	0x0100
        /*009a*/ 	.byte	0x08
	.zero		1


	//   ....[1]....
        /*009c*/ 	.word	0x00000240
        /*00a0*/ 	.word	0x000000ff
        /*00a4*/ 	.word	0x00000010
        /*00a8*/ 	.short	0x0100
        /*00aa*/ 	.byte	0x08
	.zero		1


	//   ....[2]....
        /*00ac*/ 	.word	0x00000250
        /*00b0*/ 	.word	0x000000ff
        /*00b4*/ 	.word	0x00000008
        /*00b8*/ 	.short	0x0100
        /*00ba*/ 	.byte	0x08
	.zero		1


	//   ....[3]....
        /*00bc*/ 	.word	0x00000260
        /*00c0*/ 	.word	0x000000ff
        /*00c4*/ 	.word	0x00000018
        /*00c8*/ 	.short	0x0100
        /*00ca*/ 	.byte	0x08
	.zero		1


	//   ....[4]....
        /*00cc*/ 	.word	0x000006b0
        /*00d0*/ 	.word	0x000000ff
        /*00d4*/ 	.word	0x00000030
        /*00d8*/ 	.short	0x0100
        /*00da*/ 	.byte	0x06
	.zero		1


	//   ....[5]....
        /*00dc*/ 	.word	0x00000750
        /*00e0*/ 	.word	0x000000ff
        /*00e4*/ 	.word	0x00000038
        /*00e8*/ 	.short	0x0100
        /*00ea*/ 	.byte	0x06
	.zero		1


	//   ....[6]....
        /*00ec*/ 	.word	0x000014a0
        /*00f0*/ 	.word	0x00000003
        /*00f4*/ 	.word	0x00000000
        /*00f8*/ 	.short	0x010a
        /*00fa*/ 	.byte	0x3f
	.zero		1


	//   ....[7]....
        /*00fc*/ 	.word	0x000014e0
        /*0100*/ 	.word	0x00000003
        /*0104*/ 	.word	0x00000000
        /*0108*/ 	.short	0x010a
        /*010a*/ 	.byte	0x3f
	.zero		1


	//   ....[8]....
        /*010c*/ 	.word	0x00001ae0
        /*0110*/ 	.word	0x00000005
        /*0114*/ 	.word	0x00000000
        /*0118*/ 	.short	0x010a
        /*011a*/ 	.byte	0x3f
	.zero		1


	//   ....[9]....
        /*011c*/ 	.word	0x00001b20
        /*0120*/ 	.word	0x00000005
        /*0124*/ 	.word	0x00000000
        /*0128*/ 	.short	0x010a
        /*012a*/ 	.byte	0x3f
	.zero		1


	//   ....[10]....
        /*012c*/ 	.word	0x00001fb0
        /*0130*/ 	.word	0x00000005
        /*0134*/ 	.word	0x00000000
        /*0138*/ 	.short	0x0101
        /*013a*/ 	.byte	0x3f
	.zero		1


	//   ....[11]....
        /*013c*/ 	.word	0x00002190
        /*0140*/ 	.word	0x00000003
        /*0144*/ 	.word	0x00000000
        /*0148*/ 	.short	0x0101
        /*014a*/ 	.byte	0x3f
	.zero		1


	//   ....[12]....
        /*014c*/ 	.word	0x0000b0b0
        /*0150*/ 	.word	0x00000014
        /*0154*/ 	.word	0x00000010
        /*0158*/ 	.short	0x010a
        /*015a*/ 	.byte	0x3f
	.zero		1


	//   ....[13]....
        /*015c*/ 	.word	0x0000b550
        /*0160*/ 	.word	0x00000004
        /*0164*/ 	.word	0x00000038
        /*0168*/ 	.short	0x0101
        /*016a*/ 	.byte	0x3f
	.zero		1


	//   ....[14]....
        /*016c*/ 	.word	0x0000bc60
        /*0170*/ 	.word	0x00000005
        /*0174*/ 	.word	0x00000000
        /*0178*/ 	.short	0x010a
        /*017a*/ 	.byte	0x3f
	.zero		1


	//   ....[15]....
        /*017c*/ 	.word	0x0000bce0
        /*0180*/ 	.word	0x00000009
        /*0184*/ 	.word	0x00000000
        /*0188*/ 	.short	0x010a
        /*018a*/ 	.byte	0x3f
	.zero		1


	//   ....[16]....
        /*018c*/ 	.word	0x0000bd40
        /*0190*/ 	.word	0x00000003
        /*0194*/ 	.word	0x00000000
        /*0198*/ 	.short	0x010a
        /*019a*/ 	.byte	0x3f
	.zero		1


	//   ....[17]....
        /*019c*/ 	.word	0x0000bd90
        /*01a0*/ 	.word	0x00000005
        /*01a4*/ 	.word	0x00000000
        /*01a8*/ 	.short	0x010a
        /*01aa*/ 	.byte	0x3f
	.zero		1


	//   ....[18]....
        /*01ac*/ 	.word	0x0000be60
        /*01b0*/ 	.word	0x00000014
        /*01b4*/ 	.word	0x00000010
        /*01b8*/ 	.short	0x010a
        /*01ba*/ 	.byte	0x3f
	.zero		1


	//   ....[19]....
        /*01bc*/ 	.word	0x0000bf30
        /*01c0*/ 	.word	0x00000005
        /*01c4*/ 	.word	0x00000000
        /*01c8*/ 	.short	0x010a
        /*01ca*/ 	.byte	0x3f
	.zero		1


	//----- nvinfo : EIATTR_NUM_MBARRIERS
	.align		4
.L_35:
        /*01cc*/ 	.byte	0x03, 0x38
        /*01ce*/ 	.short	0x0006


	//----- nvinfo : EIATTR_EXIT_INSTR_OFFSETS
	.align		4
        /*01d0*/ 	.byte	0x04, 0x1c
        /*01d2*/ 	.short	(.L_37 - .L_36)


	//   ....[0]....
.L_36:
        /*01d4*/ 	.word	0x00000930


	//   ....[1]....
        /*01d8*/ 	.word	0x00001150


	//   ....[2]....
        /*01dc*/ 	.word	0x0000a690


	//   ....[3]....
        /*01e0*/ 	.word	0x0000abf0


	//   ....[4]....
        /*01e4*/ 	.word	0x0000bd30


	//----- nvinfo : EIATTR_MAX_THREADS
	.align		4
.L_37:
        /*01e8*/ 	.byte	0x04, 0x05
        /*01ea*/ 	.short	(.L_39 - .L_38)
.L_38:
        /*01ec*/ 	.word	0x00000180
        /*01f0*/ 	.word	0x00000001
        /*01f4*/ 	.word	0x00000001


	//----- nvinfo : EIATTR_CRS_STACK_SIZE
	.align		4
.L_39:
        /*01f8*/ 	.byte	0x04, 0x1e
        /*01fa*/ 	.short	(.L_41 - .L_40)
.L_40:
        /*01fc*/ 	.word	0x00000000


	//----- nvinfo : EIATTR_CBANK_PARAM_SIZE
	.align		4
.L_41:
        /*0200*/ 	.byte	0x03, 0x19
        /*0202*/ 	.short	0x0470


	//----- nvinfo : EIATTR_PARAM_CBANK
	.align		4
        /*0204*/ 	.byte	0x04, 0x0a
        /*0206*/ 	.short	(.L_43 - .L_42)
	.align		4
.L_42:
        /*0208*/ 	.word	index@(.nv.constant0._ZN7cutlass13device_kernelINS_4gemm6kernel13GemmUniversalIN4cute5tupleIJiiiiEEENS1_10collective13CollectiveMmaINS1_34MainloopSm90TmaGmmaWarpSpecializedILi2ENS5_IJNS4_1CILi4EEESB_NSA_ILi1EEEEEENS1_35KernelTmaWarpSpecializedCooperativeEEENS5_IJNSA_ILi128EEENSA_ILi256EEENSA_ILi64EEEEEENS_10tfloat32_tENS5_IJlSC_lEEESK_SL_NS4_8TiledMMAINS4_8MMA_AtomIJNS4_4SM904GMMA30MMA_64x256x8_F32TF32TF32_SS_TNILNSP_7ScaleInE1ELSR_1EEEEEENS4_6LayoutINS5_IJNSA_ILi2EEESC_SC_EEENS5_IJSC_NSA_ILi0EEESX_EEEEENS5_IJNS4_10UnderscoreES10_S10_EEEEENS4_23SM90_TMA_LOAD_MULTICASTENS4_14ComposedLayoutINS4_7SwizzleILi3ELi4ELi3EEENS4_18smem_ptr_flag_bitsILi32EEENSU_INS5_IJNSA_ILi8EEENSA_ILi32EEEEEENS5_IJS1A_SC_EEEEEEEvNS4_8identityES13_S1E_vS1F_EENS_8epilogue10collective6detail29Sm90TmaWarpSpecializedAdapterINS1I_15DefaultEpilogueISK_SL_SL_NS1H_6thread17LinearCombinationISK_Li1EffLNS1M_9ScaleType4KindE0ELNS_15FloatRoundStyleE2ESK_EENS1_15EpilogueDefaultEEEEEvvEEEEvNT_6ParamsE)
        /*020c*/ 	.short	0x0210
        /*020e*/ 	.short	0x0470


	//----- nvinfo : EIATTR_SW_WAR
	.align		4
.L_43:
        /*0210*/ 	.byte	0x04, 0x36
        /*0212*/ 	.short	(.L_45 - .L_44)
.L_44:
        /*0214*/ 	.word	0x00000008
.L_45:


//--------------------- .nv.callgraph             --------------------------
	.section	.nv.callgraph,"",@"SHT_CUDA_CALLGRAPH"
	.align	4
	.sectionentsize	8
	.align		4
        /*0000*/ 	.word	0x00000000
	.align		4
        /*0004*/ 	.word	0xffffffff
	.align		4
        /*0008*/ 	.word	index@(_ZN7cutlass13device_kernelINS_4gemm6kernel13GemmUniversalIN4cute5tupleIJiiiiEEENS1_10collective13CollectiveMmaINS1_34MainloopSm90TmaGmmaWarpSpecializedILi2ENS5_IJNS4_1CILi4EEESB_NSA_ILi1EEEEEENS1_35KernelTmaWarpSpecializedCooperativeEEENS5_IJNSA_ILi128EEENSA_ILi256EEENSA_ILi64EEEEEENS_10tfloat32_tENS5_IJlSC_lEEESK_SL_NS4_8TiledMMAINS4_8MMA_AtomIJNS4_4SM904GMMA30MMA_64x256x8_F32TF32TF32_SS_TNILNSP_7ScaleInE1ELSR_1EEEEEENS4_6LayoutINS5_IJNSA_ILi2EEESC_SC_EEENS5_IJSC_NSA_ILi0EEESX_EEEEENS5_IJNS4_10UnderscoreES10_S10_EEEEENS4_23SM90_TMA_LOAD_MULTICASTENS4_14ComposedLayoutINS4_7SwizzleILi3ELi4ELi3EEENS4_18smem_ptr_flag_bitsILi32EEENSU_INS5_IJNSA_ILi8EEENSA_ILi32EEEEEENS5_IJS1A_SC_EEEEEEEvNS4_8identityES13_S1E_vS1F_EENS_8epilogue10collective6detail29Sm90TmaWarpSpecializedAdapterINS1I_15DefaultEpilogueISK_SL_SL_NS1H_6thread17LinearCombinationISK_Li1EffLNS1M_9ScaleType4KindE0ELNS_15FloatRoundStyleE2ESK_EENS1_15EpilogueDefaultEEEEEvvEEEEvNT_6ParamsE)
	.align		4
        /*000c*/ 	.word	index@(__assertfail)
	.align		4
        /*0010*/ 	.word	0x00000000
	.align		4
        /*0014*/ 	.word	0xfffffffe
	.align		4
        /*0018*/ 	.word	0x00000000
	.align		4
        /*001c*/ 	.word	0xfffffffd
	.align		4
        /*0020*/ 	.word	0x00000000
	.align		4
        /*0024*/ 	.word	0xfffffffc


//--------------------- .nv.constant4             --------------------------
	.section	.nv.constant4,"a",@progbits
	.align	8
	.align		8
.nv.constant4:
        /*0000*/ 	.dword	__assertfail
	.align		8
        /*0008*/ 	.dword	__unnamed_1
	.align		8
        /*0010*/ 	.dword	_ZN40_INTERNAL_87a8af40_4_k_cu_393d9fa2_219144cuda3std3__45__cpo5beginE
	.align		8
        /*0018*/ 	.dword	_ZN40_INTERNAL_87a8af40_4_k_cu_393d9fa2_219144cuda3std3__45__cpo3endE
	.align		8
        /*0020*/ 	.dword	_ZN40_INTERNAL_87a8af40_4_k_cu_393d9fa2_219144cuda3std3__45__cpo6cbeginE
	.align		8
        /*0028*/ 	.dword	_ZN40_INTERNAL_87a8af40_4_k_cu_393d9fa2_219144cuda3std3__45__cpo4cendE
	.align		8
        /*0030*/ 	.dword	_ZN40_INTERNAL_87a8af40_4_k_cu_393d9fa2_219144cuda3std3__442_GLOBAL__N__87a8af40_4_k_cu_393d9fa2_219146ignoreE
	.align		8
        /*0038*/ 	.dword	_ZN40_INTERNAL_87a8af40_4_k_cu_393d9fa2_219144cuda3std3__419piecewise_constructE
	.align		8
        /*0040*/ 	.dword	_ZN40_INTERNAL_87a8af40_4_k_cu_393d9fa2_219144cuda3std3__48in_placeE
	.align		8
        /*0048*/ 	.dword	_ZN40_INTERNAL_87a8af40_4_k_cu_393d9fa2_219144cuda3std6ranges3__45__cpo4swapE
	.align		8
        /*0050*/ 	.dword	_ZN40_INTERNAL_87a8af40_4_k_cu_393d9fa2_219144cuda3std6ranges3__45__cpo9iter_moveE
	.align		8
        /*0058*/ 	.dword	_ZN40_INTERNAL_87a8af40_4_k_cu_393d9fa2_219144cute7productE
	.align		8
        /*0060*/ 	.dword	_ZN40_INTERNAL_87a8af40_4_k_cu_393d9fa2_219144cute1_E
	.align		8
        /*0068*/ 	.dword	$str$22
	.align		8
        /*0070*/ 	.dword	$str$23


//--------------------- .text._ZN7cutlass13device_kernelINS_4gemm6kernel13GemmUniversalIN4cute5tupleIJiiiiEEENS1_10collective13CollectiveMmaINS1_34MainloopSm90TmaGmmaWarpSpecializedILi2ENS5_IJNS4_1CILi4EEESB_NSA_ILi1EEEEEENS1_35KernelTmaWarpSpecializedCooperativeEEENS5_IJNSA_ILi128EEENSA_ILi256EEENSA_ILi64EEEEEENS_10tfloat32_tENS5_IJlSC_lEEESK_SL_NS4_8TiledMMAINS4_8MMA_AtomIJNS4_4SM904GMMA30MMA_64x256x8_F32TF32TF32_SS_TNILNSP_7ScaleInE1ELSR_1EEEEEENS4_6LayoutINS5_IJNSA_ILi2EEESC_SC_EEENS5_IJSC_NSA_ILi0EEESX_EEEEENS5_IJNS4_10UnderscoreES10_S10_EEEEENS4_23SM90_TMA_LOAD_MULTICASTENS4_14ComposedLayoutINS4_7SwizzleILi3ELi4ELi3EEENS4_18smem_ptr_flag_bitsILi32EEENSU_INS5_IJNSA_ILi8EEENSA_ILi32EEEEEENS5_IJS1A_SC_EEEEEEEvNS4_8identityES13_S1E_vS1F_EENS_8epilogue10collective6detail29Sm90TmaWarpSpecializedAdapterINS1I_15DefaultEpilogueISK_SL_SL_NS1H_6thread17LinearCombinationISK_Li1EffLNS1M_9ScaleType4KindE0ELNS_15FloatRoundStyleE2ESK_EENS1_15EpilogueDefaultEEEEEvvEEEEvNT_6ParamsE --------------------------
	.section	.text._ZN7cutlass13device_kernelINS_4gemm6kernel13GemmUniversalIN4cute5tupleIJiiiiEEENS1_10collective13CollectiveMmaINS1_34MainloopSm90TmaGmmaWarpSpecializedILi2ENS5_IJNS4_1CILi4EEESB_NSA_ILi1EEEEEENS1_35KernelTmaWarpSpecializedCooperativeEEENS5_IJNSA_ILi128EEENSA_ILi256EEENSA_ILi64EEEEEENS_10tfloat32_tENS5_IJlSC_lEEESK_SL_NS4_8TiledMMAINS4_8MMA_AtomIJNS4_4SM904GMMA30MMA_64x256x8_F32TF32TF32_SS_TNILNSP_7ScaleInE1ELSR_1EEEEEENS4_6LayoutINS5_IJNSA_ILi2EEESC_SC_EEENS5_IJSC_NSA_ILi0EEESX_EEEEENS5_IJNS4_10UnderscoreES10_S10_EEEEENS4_23SM90_TMA_LOAD_MULTICASTENS4_14ComposedLayoutINS4_7SwizzleILi3ELi4ELi3EEENS4_18smem_ptr_flag_bitsILi32EEENSU_INS5_IJNSA_ILi8EEENSA_ILi32EEEEEENS5_IJS1A_SC_EEEEEEEvNS4_8identityES13_S1E_vS1F_EENS_8epilogue10collective6detail29Sm90TmaWarpSpecializedAdapterINS1I_15DefaultEpilogueISK_SL_SL_NS1H_6thread17LinearCombinationISK_Li1EffLNS1M_9ScaleType4KindE0ELNS_15FloatRoundStyleE2ESK_EENS1_15EpilogueDefaultEEEEEvvEEEEvNT_6ParamsE,"ax",@progbits
	.align	128
.text._ZN7cutlass13device_kernelINS_4gemm6kernel13GemmUniversalIN4cute5tupleIJiiiiEEENS1_10collective13CollectiveMmaINS1_34MainloopSm90TmaGmmaWarpSpecializedILi2ENS5_IJNS4_1CILi4EEESB_NSA_ILi1EEEEEENS1_35KernelTmaWarpSpecializedCooperativeEEENS5_IJNSA_ILi128EEENSA_ILi256EEENSA_ILi64EEEEEENS_10tfloat32_tENS5_IJlSC_lEEESK_SL_NS4_8TiledMMAINS4_8MMA_AtomIJNS4_4SM904GMMA30MMA_64x256x8_F32TF32TF32_SS_TNILNSP_7ScaleInE1ELSR_1EEEEEENS4_6LayoutINS5_IJNSA_ILi2EEESC_SC_EEENS5_IJSC_NSA_ILi0EEESX_EEEEENS5_IJNS4_10UnderscoreES10_S10_EEEEENS4_23SM90_TMA_LOAD_MULTICASTENS4_14ComposedLayoutINS4_7SwizzleILi3ELi4ELi3EEENS4_18smem_ptr_flag_bitsILi32EEENSU_INS5_IJNSA_ILi8EEENSA_ILi32EEEEEENS5_IJS1A_SC_EEEEEEEvNS4_8identityES13_S1E_vS1F_EENS_8epilogue10collective6detail29Sm90TmaWarpSpecializedAdapterINS1I_15DefaultEpilogueISK_SL_SL_NS1H_6thread17LinearCombinationISK_Li1EffLNS1M_9ScaleType4KindE0ELNS_15FloatRoundStyleE2ESK_EENS1_15EpilogueDefaultEEEEEvvEEEEvNT_6ParamsE:
        .type           _ZN7cutlass13device_kernelINS_4gemm6kernel13GemmUniversalIN4cute5tupleIJiiiiEEENS1_10collective13CollectiveMmaINS1_34MainloopSm90TmaGmmaWarpSpecializedILi2ENS5_IJNS4_1CILi4EEESB_NSA_ILi1EEEEEENS1_35KernelTmaWarpSpecializedCooperativeEEENS5_IJNSA_ILi128EEENSA_ILi256EEENSA_ILi64EEEEEENS_10tfloat32_tENS5_IJlSC_lEEESK_SL_NS4_8TiledMMAINS4_8MMA_AtomIJNS4_4SM904GMMA30MMA_64x256x8_F32TF32TF32_SS_TNILNSP_7ScaleInE1ELSR_1EEEEEENS4_6LayoutINS5_IJNSA_ILi2EEESC_SC_EEENS5_IJSC_NSA_ILi0EEESX_EEEEENS5_IJNS4_10UnderscoreES10_S10_EEEEENS4_23SM90_TMA_LOAD_MULTICASTENS4_14ComposedLayoutINS4_7SwizzleILi3ELi4ELi3EEENS4_18smem_ptr_flag_bitsILi32EEENSU_INS5_IJNSA_ILi8EEENSA_ILi32EEEEEENS5_IJS1A_SC_EEEEEEEvNS4_8identityES13_S1E_vS1F_EENS_8epilogue10collective6detail29Sm90TmaWarpSpecializedAdapterINS1I_15DefaultEpilogueISK_SL_SL_NS1H_6thread17LinearCombinationISK_Li1EffLNS1M_9ScaleType4KindE0ELNS_15FloatRoundStyleE2ESK_EENS1_15EpilogueDefaultEEEEEvvEEEEvNT_6ParamsE,@function
        .size           _ZN7cutlass13device_kernelINS_4gemm6kernel13GemmUniversalIN4cute5tupleIJiiiiEEENS1_10collective13CollectiveMmaINS1_34MainloopSm90TmaGmmaWarpSpecializedILi2ENS5_IJNS4_1CILi4EEESB_NSA_ILi1EEEEEENS1_35KernelTmaWarpSpecializedCooperativeEEENS5_IJNSA_ILi128EEENSA_ILi256EEENSA_ILi64EEEEEENS_10tfloat32_tENS5_IJlSC_lEEESK_SL_NS4_8TiledMMAINS4_8MMA_AtomIJNS4_4SM904GMMA30MMA_64x256x8_F32TF32TF32_SS_TNILNSP_7ScaleInE1ELSR_1EEEEEENS4_6LayoutINS5_IJNSA_ILi2EEESC_SC_EEENS5_IJSC_NSA_ILi0EEESX_EEEEENS5_IJNS4_10UnderscoreES10_S10_EEEEENS4_23SM90_TMA_LOAD_MULTICASTENS4_14ComposedLayoutINS4_7SwizzleILi3ELi4ELi3EEENS4_18smem_ptr_flag_bitsILi32EEENSU_INS5_IJNSA_ILi8EEENSA_ILi32EEEEEENS5_IJS1A_SC_EEEEEEEvNS4_8identityES13_S1E_vS1F_EENS_8epilogue10collective6detail29Sm90TmaWarpSpecializedAdapterINS1I_15DefaultEpilogueISK_SL_SL_NS1H_6thread17LinearCombinationISK_Li1EffLNS1M_9ScaleType4KindE0ELNS_15FloatRoundStyleE2ESK_EENS1_15EpilogueDefaultEEEEEvvEEEEvNT_6ParamsE,(.L_x_321 - _ZN7cutlass13device_kernelINS_4gemm6kernel13GemmUniversalIN4cute5tupleIJiiiiEEENS1_10collective13CollectiveMmaINS1_34MainloopSm90TmaGmmaWarpSpecializedILi2ENS5_IJNS4_1CILi4EEESB_NSA_ILi1EEEEEENS1_35KernelTmaWarpSpecializedCooperativeEEENS5_IJNSA_ILi128EEENSA_ILi256EEENSA_ILi64EEEEEENS_10tfloat32_tENS5_IJlSC_lEEESK_SL_NS4_8TiledMMAINS4_8MMA_AtomIJNS4_4SM904GMMA30MMA_64x256x8_F32TF32TF32_SS_TNILNSP_7ScaleInE1ELSR_1EEEEEENS4_6LayoutINS5_IJNSA_ILi2EEESC_SC_EEENS5_IJSC_NSA_ILi0EEESX_EEEEENS5_IJNS4_10UnderscoreES10_S10_EEEEENS4_23SM90_TMA_LOAD_MULTICASTENS4_14ComposedLayoutINS4_7SwizzleILi3ELi4ELi3EEENS4_18smem_ptr_flag_bitsILi32EEENSU_INS5_IJNSA_ILi8EEENSA_ILi32EEEEEENS5_IJS1A_SC_EEEEEEEvNS4_8identityES13_S1E_vS1F_EENS_8epilogue10collective6detail29Sm90TmaWarpSpecializedAdapterINS1I_15DefaultEpilogueISK_SL_SL_NS1H_6thread17LinearCombinationISK_Li1EffLNS1M_9ScaleType4KindE0ELNS_15FloatRoundStyleE2ESK_EENS1_15EpilogueDefaultEEEEEvvEEEEvNT_6ParamsE)
        .other          _ZN7cutlass13device_kernelINS_4gemm6kernel13GemmUniversalIN4cute5tupleIJiiiiEEENS1_10collective13CollectiveMmaINS1_34MainloopSm90TmaGmmaWarpSpecializedILi2ENS5_IJNS4_1CILi4EEESB_NSA_ILi1EEEEEENS1_35KernelTmaWarpSpecializedCooperativeEEENS5_IJNSA_ILi128EEENSA_ILi256EEENSA_ILi64EEEEEENS_10tfloat32_tENS5_IJlSC_lEEESK_SL_NS4_8TiledMMAINS4_8MMA_AtomIJNS4_4SM904GMMA30MMA_64x256x8_F32TF32TF32_SS_TNILNSP_7ScaleInE1ELSR_1EEEEEENS4_6LayoutINS5_IJNSA_ILi2EEESC_SC_EEENS5_IJSC_NSA_ILi0EEESX_EEEEENS5_IJNS4_10UnderscoreES10_S10_EEEEENS4_23SM90_TMA_LOAD_MULTICASTENS4_14ComposedLayoutINS4_7SwizzleILi3ELi4ELi3EEENS4_18smem_ptr_flag_bitsILi32EEENSU_INS5_IJNSA_ILi8EEENSA_ILi32EEEEEENS5_IJS1A_SC_EEEEEEEvNS4_8identityES13_S1E_vS1F_EENS_8epilogue10collective6detail29Sm90TmaWarpSpecializedAdapterINS1I_15DefaultEpilogueISK_SL_SL_NS1H_6thread17LinearCombinationISK_Li1EffLNS1M_9ScaleType4KindE0ELNS_15FloatRoundStyleE2ESK_EENS1_15EpilogueDefaultEEEEEvvEEEEvNT_6ParamsE,@"STO_CUDA_ENTRY STV_DEFAULT"
_ZN7cutlass13device_kernelINS_4gemm6kernel13GemmUniversalIN4cute5tupleIJiiiiEEENS1_10collective13CollectiveMmaINS1_34MainloopSm90TmaGmmaWarpSpecializedILi2ENS5_IJNS4_1CILi4EEESB_NSA_ILi1EEEEEENS1_35KernelTmaWarpSpecializedCooperativeEEENS5_IJNSA_ILi128EEENSA_ILi256EEENSA_ILi64EEEEEENS_10tfloat32_tENS5_IJlSC_lEEESK_SL_NS4_8TiledMMAINS4_8MMA_AtomIJNS4_4SM904GMMA30MMA_64x256x8_F32TF32TF32_SS_TNILNSP_7ScaleInE1ELSR_1EEEEEENS4_6LayoutINS5_IJNSA_ILi2EEESC_SC_EEENS5_IJSC_NSA_ILi0EEESX_EEEEENS5_IJNS4_10UnderscoreES10_S10_EEEEENS4_23SM90_TMA_LOAD_MULTICASTENS4_14ComposedLayoutINS4_7SwizzleILi3ELi4ELi3EEENS4_18smem_ptr_flag_bitsILi32EEENSU_INS5_IJNSA_ILi8EEENSA_ILi32EEEEEENS5_IJS1A_SC_EEEEEEEvNS4_8identityES13_S1E_vS1F_EENS_8epilogue10collective6detail29Sm90TmaWarpSpecializedAdapterINS1I_15DefaultEpilogueISK_SL_SL_NS1H_6thread17LinearCombinationISK_Li1EffLNS1M_9ScaleType4KindE0ELNS_15FloatRoundStyleE2ESK_EENS1_15EpilogueDefaultEEEEEvvEEEEvNT_6ParamsE:
[----:B------:R-:W0:Y:S01]  /*0000*/  LDC R1, c[0x0][0x28] ;  /* 0x00000a00ff017b82 */ /* 0x000e220000000800 */
[----:B------:R-:W1:Y:S01]  /*0010*/  S2R R18, SR_TID.X ;  /* 0x0000000000127919 */ /* 0x000e620000002100 */
[----:B------:R-:W-:Y:S01]  /*0020*/  ELECT P0, URZ, PT ;  /* 0x00000000003f782f */ /* 0x000fe20003800000 */
[----:B------:R-:W-:Y:S01]  /*0030*/  BSSY B0, `(.L_x_0) ;  /* 0x000000f000007945 */ /* 0x000fe20003800000 */
[--C-:B-1----:R-:W-:Y:S02]  /*0040*/  SHF.R.U32.HI R0, RZ, 0x5, R18.reuse ;  /* 0x00000005ff007819 */ /* 0x102fe40000011612 */
[----:B------:R-:W-:-:S03]  /*0050*/  SHF.R.U32.HI R3, RZ, 0x7, R18 ;  /* 0x00000007ff037819 */ /* 0x000fc60000011612 */
[----:B------:R-:W1:Y:S04]  /*0060*/  SHFL.IDX PT, R2, R0, RZ, 0x1f ;  /* 0x00001fff00027589 */ /* 0x000e6800000e0000 */
[----:B------:R2:W3:Y:S01]  /*0070*/  SHFL.IDX PT, R5, R3, RZ, 0x1f ;  /* 0x00001fff03057589 */ /* 0x0004e200000e0000 */
[----:B-1----:R-:W-:-:S13]  /*0080*/  ISETP.NE.OR P0, PT, R2, RZ, !P0 ;  /* 0x000000ff0200720c */ /* 0x002fda0004705670 */
[----:B0-23--:R-:W-:Y:S05]  /*0090*/  @P0 BRA `(.L_x_1) ;  /* 0x0000000000200947 */ /* 0x00dfea0003800000 */
[----:B------:R-:W-:Y:S02]  /*00a0*/  ULDC.64 UR4, c[0x0][0x198] ;  /* 0x0000660000047ab9 */ /* 0x000fe40000000a00 */
[----:B------:R-:W-:Y:S02]  /*00b0*/  UIADD3 UR6, UP0, UR4, 0xf0, URZ ;  /* 0x000000f004067890 */ /* 0x000fe4000ff1e03f */
[----:B------:R-:W-:Y:S02]  /*00c0*/  UIADD3 UR4, UP1, UR4, 0x1f0, URZ ;  /* 0x000001f004047890 */ /* 0x000fe4000ff3e03f */
[----:B------:R-:W-:Y:S02]  /*00d0*/  UIADD3.X UR7, URZ, UR5, URZ, UP0, !UPT ;  /* 0x000000053f077290 */ /* 0x000fe400087fe43f */
[----:B------:R-:W-:-:S07]  /*00e0*/  UIADD3.X UR5, URZ, UR5, URZ, UP1, !UPT ;  /* 0x000000053f057290 */ /* 0x000fce0008ffe43f */
[----:B------:R0:W-:Y:S02]  /*00f0*/  UTMACCTL.PF [UR6] ;  /* 0x00000000060079b9 */ /* 0x0001e40008040000 */
[----:B------:R0:W-:Y:S02]  /*0100*/  UTMACCTL.PF [UR4] ;  /* 0x00000000040079b9 */ /* 0x0001e40008040000 */
[----:B0-----:R-:W-:Y:S01]  /*0110*/  NOP ;  /* 0x0000000000007918 */ /* 0x001fe20000000000 */
.L_x_1:
[----:B------:R-:W-:Y:S05]  /*0120*/  BSYNC B0 ;  /* 0x0000000000007941 */ /* 0x000fea0003800000 */
.L_x_0:
[----:B------:R-:W0:Y:S02]  /*0130*/  SHFL.IDX PT, R3, R0, RZ, 0x1f ;  /* 0x00001fff00037589 */ /* 0x000e2400000e0000 */
[----:B0-----:R-:W-:-:S13]  /*0140*/  ISETP.NE.AND P0, PT, R3, RZ, PT ;  /* 0x000000ff0300720c */ /* 0x001fda0003f05270 */
[----:B------:R-:W-:Y:S05]  /*0150*/  @P0 BRA `(.L_x_2) ;  /* 0x0000000000480947 */ /* 0x000fea0003800000 */
[----:B------:R-:W0:Y:S01]  /*0160*/  S2UR UR8, SR_CgaCtaId ;  /* 0x00000000000879c3 */ /* 0x000e220000008800 */
[----:B------:R-:W-:Y:S01]  /*0170*/  UMOV UR4, 0x400 ;  /* 0x0000040000047882 */ /* 0x000fe20000000000 */
[----:B------:R-:W-:Y:S01]  /*0180*/  UMOV UR5, 0x1 ;  /* 0x0000000100057882 */ /* 0x000fe20000000000 */
[----:B------:R-:W-:Y:S01]  /*0190*/  UMOV UR6, 0xe ;  /* 0x0000000e00067882 */ /* 0x000fe20000000000 */
[----:B------:R-:W-:Y:S01]  /*01a0*/  ELECT P0, URZ, PT ;  /* 0x00000000003f782f */ /* 0x000fe20003800000 */
[----:B------:R-:W-:-:S04]  /*01b0*/  UIADD3 UR6, -UR6, 0x100000, URZ ;  /* 0x0010000006067890 */ /* 0x000fc8000fffe13f */
[----:B------:R-:W-:Y:S02]  /*01c0*/  USHF.L.U32 UR7, UR6, 0xb, URZ ;  /* 0x0000000b06077899 */ /* 0x000fe4000800063f */
[----:B------:R-:W-:Y:S02]  /*01d0*/  USHF.L.U32 UR6, UR6, 0x1, URZ ;  /* 0x0000000106067899 */ /* 0x000fe4000800063f */
[----:B0-----:R-:W-:Y:S02]  /*01e0*/  ULEA UR8, UR8, UR4, 0x18 ;  /* 0x0000000408087291 */ /* 0x001fe4000f8ec03f */
[----:B------:R-:W-:-:S04]  /*01f0*/  UIADD3 UR4, -UR5, 0x100000, URZ ;  /* 0x0010000005047890 */ /* 0x000fc8000fffe13f */
[----:B------:R-:W-:Y:S02]  /*0200*/  USHF.L.U32 UR5, UR4, 0xb, URZ ;  /* 0x0000000b04057899 */ /* 0x000fe4000800063f */
[----:B------:R-:W-:Y:S01]  /*0210*/  USHF.L.U32 UR4, UR4, 0x1, URZ ;  /* 0x0000000104047899 */ /* 0x000fe2000800063f */
[----:B------:R-:W0:Y:S11]  /*0220*/  FENCE.VIEW.ASYNC.S ;  /* 0x00000000000073c6 */ /* 0x000e360000000000 */
[----:B0-----:R0:W1:Y:S01]  /*0230*/  SYNCS.EXCH.64 URZ, [UR8], UR4 ;  /* 0x00000004083f75b2 */ /* 0x0010620008000100 */
[----:B------:R0:W2:Y:S01]  /*0240*/  SYNCS.EXCH.64 URZ, [UR8+0x10], UR6 ;  /* 0x00001006083f75b2 */ /* 0x0000a20008000100 */
[----:B------:R0:W3:Y:S01]  /*0250*/  SYNCS.EXCH.64 URZ, [UR8+0x8], UR4 ;  /* 0x00000804083f75b2 */ /* 0x0000e20008000100 */
[----:B------:R0:W4:Y:S01]  /*0260*/  SYNCS.EXCH.64 URZ, [UR8+0x18], UR6 ;  /* 0x00001806083f75b2 */ /* 0x0001220008000100 */
[----:B------:R-:W-:Y:S01]  /*0270*/  NOP ;  /* 0x0000000000007918 */ /* 0x000fe20000000000 */
.L_x_2:
[----:B------:R-:W-:Y:S01]  /*0280*/  SHF.R.S32.HI R7, RZ, 0x1f, R18 ;  /* 0x0000001fff077819 */ /* 0x000fe20000011412 */
[----:B------:R-:W5:Y:S01]  /*0290*/  SHFL.IDX PT, R0, R0, RZ, 0x1f ;  /* 0x00001fff00007589 */ /* 0x000f6200000e0000 */
[----:B0-----:R-:W0:Y:S01]  /*02a0*/  S2UR UR8, SR_CTAID.X ;  /* 0x00000000000879c3 */ /* 0x001e220000002500 */
[----:B------:R-:W-:Y:S02]  /*02b0*/  ELECT P0, URZ, PT ;  /* 0x00000000003f782f */ /* 0x000fe40003800000 */
[----:B------:R-:W-:Y:S01]  /*02c0*/  LEA.HI R7, R7, R18, RZ, 0x7 ;  /* 0x0000001207077211 */ /* 0x000fe200078f38ff */
[----:B------:R-:W1:Y:S01]  /*02d0*/  S2R R4, SR_CTAID.Y ;  /* 0x0000000000047919 */ /* 0x000e620000002600 */
[----:B------:R-:W-:Y:S01]  /*02e0*/  SHF.R.S32.HI R8, RZ, 0x1f, R3 ;  /* 0x0000001fff087819 */ /* 0x000fe20000011403 */
[----:B------:R-:W-:Y:S01]  /*02f0*/  ULDC UR4, c[0x0][0x150] ;  /* 0x0000540000047ab9 */ /* 0x000fe20000000800 */
[----:B------:R-:W-:Y:S01]  /*0300*/  LOP3.LUT R7, R7, 0xffffff80, RZ, 0xc0, !PT ;  /* 0xffffff8007077812 */ /* 0x000fe200078ec0ff */
[----:B------:R-:W-:Y:S01]  /*0310*/  NOP ;  /* 0x0000000000007918 */ /* 0x000fe20000000000 */
[----:B------:R-:W-:Y:S01]  /*0320*/  LEA.HI R8, R8, R3, RZ, 0x2 ;  /* 0x0000000308087211 */ /* 0x000fe200078f10ff */
[----:B------:R-:W2:Y:S01]  /*0330*/  LDC R10, c[0x0][0x144] ;  /* 0x00005100ff0a7b82 */ /* 0x000ea20000000800 */
[----:B------:R-:W-:Y:S01]  /*0340*/  NOP ;  /* 0x0000000000007918 */ /* 0x000fe20000000000 */
[----:B------:R-:W-:Y:S01]  /*0350*/  IMAD.IADD R6, R18, 0x1, -R7 ;  /* 0x0000000112067824 */ /* 0x000fe200078e0a07 */
[----:B------:R-:W-:Y:S01]  /*0360*/  LOP3.LUT R8, R8, 0x3ffffffc, RZ, 0xc0, !PT ;  /* 0x3ffffffc08087812 */ /* 0x000fe200078ec0ff */
[----:B------:R-:W-:Y:S01]  /*0370*/  IMAD.MOV.U32 R22, RZ, RZ, 0x1 ;  /* 0x00000001ff167424 */ /* 0x000fe200078e00ff */
[----:B------:R-:W-:-:S02]  /*0380*/  ISETP.NE.AND P3, PT, R5, RZ, PT ;  /* 0x000000ff0500720c */ /* 0x000fc40003f65270 */
[----:B------:R-:W-:Y:S01]  /*0390*/  SHF.R.S32.HI R7, RZ, 0x1f, R6 ;  /* 0x0000001fff077819 */ /* 0x000fe20000011406 */
[----:B------:R-:W-:Y:S01]  /*03a0*/  IMAD.IADD R8, R3, 0x1, -R8 ;  /* 0x0000000103087824 */ /* 0x000fe200078e0a08 */
[----:B------:R-:W3:Y:S02]  /*03b0*/  LDC R12, c[0x0][0x140] ;  /* 0x00005000ff0c7b82 */ /* 0x000ee40000000800 */
[----:B------:R-:W-:Y:S02]  /*03c0*/  LEA.HI R7, R7, R6, RZ, 0x3 ;  /* 0x0000000607077211 */ /* 0x000fe400078f18ff */
[----:B-----5:R-:W-:Y:S02]  /*03d0*/  ISETP.NE.OR P0, PT, R0, RZ, !P0 ;  /* 0x000000ff0000720c */ /* 0x020fe40004705670 */
[--C-:B------:R-:W-:Y:S02]  /*03e0*/  SHF.R.S32.HI R0, RZ, 0x3, R7.reuse ;  /* 0x00000003ff007819 */ /* 0x100fe40000011407 */
[----:B------:R-:W-:-:S02]  /*03f0*/  SHF.R.S32.HI R7, RZ, 0x1f, R7 ;  /* 0x0000001fff077819 */ /* 0x000fc40000011407 */
[----:B0-----:R-:W-:Y:S02]  /*0400*/  I2FP.F32.U32 R9, UR8 ;  /* 0x0000000800097c45 */ /* 0x001fe40008201000 */
[----:B------:R-:W-:-:S03]  /*0410*/  LEA.HI R7, R7, R0, RZ, 0x2 ;  /* 0x0000000007077211 */ /* 0x000fc600078f10ff */
[----:B------:R-:W-:Y:S01]  /*0420*/  FMUL R9, R9, UR4 ;  /* 0x0000000409097c20 */ /* 0x000fe20008400000 */
[----:B------:R-:W-:Y:S01]  /*0430*/  LOP3.LUT R7, R7, 0xfffffffc, RZ, 0xc0, !PT ;  /* 0xfffffffc07077812 */ /* 0x000fe200078ec0ff */
[----:B------:R-:W-:Y:S01]  /*0440*/  VOTEU.ALL UP0, P0 ;  /* 0x00000000003f7886 */ /* 0x000fe20000000000 */
[----:B-1----:R-:W-:Y:S01]  /*0450*/  I2FP.F32.U32 R11, R4 ;  /* 0x00000004000b7245 */ /* 0x002fe20000201000 */
[----:B------:R-:W-:Y:S01]  /*0460*/  ULDC UR4, c[0x0][0x154] ;  /* 0x0000550000047ab9 */ /* 0x000fe20000000800 */
[----:B------:R-:W-:Y:S01]  /*0470*/  VOTEU.ALL UP1, P0 ;  /* 0x00000000003f7886 */ /* 0x000fe20000020000 */
[----:B------:R-:W-:Y:S01]  /*0480*/  IMAD.IADD R7, R0, 0x1, -R7 ;  /* 0x0000000100077824 */ /* 0x000fe200078e0a07 */
[----:B------:R-:W0:Y:S01]  /*0490*/  F2I.U32.TRUNC.NTZ R9, R9 ;  /* 0x0000000900097305 */ /* 0x000e22000020f000 */
[----:B------:R-:W1:Y:S01]  /*04a0*/  @!UP0 S2UR UR7, SR_CgaCtaId ;  /* 0x00000000000789c3 */ /* 0x000e620000008800 */
[----:B------:R-:W-:Y:S01]  /*04b0*/  @!UP0 UMOV UR6, 0x400 ;  /* 0x0000040000068882 */ /* 0x000fe20000000000 */
[----:B------:R-:W-:Y:S01]  /*04c0*/  IMAD R8, R8, 0x4, R7 ;  /* 0x0000000408087824 */ /* 0x000fe200078e0207 */
[----:B---3--:R-:W-:-:S04]  /*04d0*/  ISETP.EQ.U32.AND P2, PT, R12, 0x1, PT ;  /* 0x000000010c00780c */ /* 0x008fc80003f42070 */
[----:B------:R-:W-:-:S04]  /*04e0*/  SHF.R.S32.HI R3, RZ, 0x1f, R8 ;  /* 0x0000001fff037819 */ /* 0x000fc80000011408 */
[----:B------:R-:W-:Y:S01]  /*04f0*/  LEA.HI R0, R3, R8, RZ, 0x2 ;  /* 0x0000000803007211 */ /* 0x000fe200078f10ff */
[----:B0-----:R-:W-:-:S03]  /*0500*/  IMAD.MOV R7, RZ, RZ, -R9 ;  /* 0x000000ffff077224 */ /* 0x001fc600078e0a09 */
[----:B------:R-:W-:Y:S01]  /*0510*/  LOP3.LUT R9, R0, 0xfffffffc, RZ, 0xc0, !PT ;  /* 0xfffffffc00097812 */ /* 0x000fe200078ec0ff */
[----:B--2---:R-:W-:Y:S02]  /*0520*/  IMAD R3, R10, R7, UR8 ;  /* 0x000000080a037e24 */ /* 0x004fe4000f8e0207 */
[----:B------:R-:W-:Y:S02]  /*0530*/  FMUL R10, R11, UR4 ;  /* 0x000000040b0a7c20 */ /* 0x000fe40008400000 */
[C---:B------:R-:W-:Y:S01]  /*0540*/  IMAD.IADD R0, R8.reuse, 0x1, -R9 ;  /* 0x0000000108007824 */ /* 0x040fe200078e0a09 */
[----:B------:R-:W0:Y:S01]  /*0550*/  LDC R7, c[0x0][0x148] ;  /* 0x00005200ff077b82 */ /* 0x000e220000000800 */
[----:B------:R-:W-:Y:S01]  /*0560*/  SHF.R.S32.HI R9, RZ, 0x1f, R2 ;  /* 0x0000001fff097819 */ /* 0x000fe20000011402 */
[----:B------:R-:W-:Y:S01]  /*0570*/  IMAD.SHL.U32 R11, R8, 0x4, RZ ;  /* 0x00000004080b7824 */ /* 0x000fe200078e00ff */
[----:B------:R-:W-:Y:S01]  /*0580*/  UMOV UR4, 0x20 ;  /* 0x0000002000047882 */ /* 0x000fe20000000000 */
[----:B------:R-:W-:Y:S01]  /*0590*/  ISETP.NE.AND P4, PT, R0, R3, PT ;  /* 0x000000030000720c */ /* 0x000fe20003f85270 */
[----:B------:R-:W2:Y:S01]  /*05a0*/  F2I.U32.TRUNC.NTZ R10, R10 ;  /* 0x0000000a000a7305 */ /* 0x000ea2000020f000 */
[----:B------:R-:W-:Y:S01]  /*05b0*/  LEA.HI R9, R9, R2, RZ, 0x2 ;  /* 0x0000000209097211 */ /* 0x000fe200078f10ff */
[----:B------:R-:W-:-:S04]  /*05c0*/  @!UP0 UIADD3 UR4, -UR4, 0x100000, URZ ;  /* 0x0010000004048890 */ /* 0x000fc8000fffe13f */
[----:B------:R-:W-:Y:S02]  /*05d0*/  @!UP0 USHF.L.U32 UR5, UR4, 0xb, URZ ;  /* 0x0000000b04058899 */ /* 0x000fe4000800063f */
[----:B------:R-:W-:Y:S01]  /*05e0*/  @!UP0 USHF.L.U32 UR4, UR4, 0x1, URZ ;  /* 0x0000000104048899 */ /* 0x000fe2000800063f */
[----:B------:R-:W-:Y:S01]  /*05f0*/  LOP3.LUT R152, R8, 0xc, R11, 0x78, !PT ;  /* 0x0000000c08987812 */ /* 0x000fe200078e780b */
[----:B-1----:R-:W-:Y:S01]  /*0600*/  @!UP0 ULEA UR6, UR7, UR6, 0x18 ;  /* 0x0000000607068291 */ /* 0x002fe2000f8ec03f */
[----:B------:R-:W-:Y:S01]  /*0610*/  LOP3.LUT R9, R9, 0xfffffffc, RZ, 0xc0, !PT ;  /* 0xfffffffc09097812 */ /* 0x000fe200078ec0ff */
[----:B------:R-:W-:Y:S01]  /*0620*/  VOTEU.ALL UP0, P0 ;  /* 0x00000000003f7886 */ /* 0x000fe20000000000 */
[----:B------:R-:W-:Y:S01]  /*0630*/  LOP3.LUT P0, RZ, R6, 0x7, RZ, 0xc0, !PT ;  /* 0x0000000706ff7812 */ /* 0x000fe2000780c0ff */
[----:B------:R-:W-:Y:S02]  /*0640*/  VIADD R6, R5, 0xffffffff ;  /* 0xffffffff05067836 */ /* 0x000fe40000000000 */
[----:B------:R-:W-:Y:S01]  /*0650*/  IMAD.IADD R0, R2, 0x1, -R9 ;  /* 0x0000000102007824 */ /* 0x000fe200078e0a09 */
[----:B------:R-:W-:-:S02]  /*0660*/  ISETP.LT.U32.AND P0, PT, R152, 0x10, !P0 ;  /* 0x000000109800780c */ /* 0x000fc40004701070 */
[----:B------:R-:W-:Y:S01]  /*0670*/  @P4 SHF.R.S32.HI R9, RZ, 0x1f, R152 ;  /* 0x0000001fff094819 */ /* 0x000fe20000011498 */
[----:B--2---:R-:W-:Y:S01]  /*0680*/  IMAD.MOV R20, RZ, RZ, -R10 ;  /* 0x000000ffff147224 */ /* 0x004fe200078e0a0a */
[C---:B------:R-:W-:Y:S01]  /*0690*/  ISETP.NE.AND P1, PT, R0.reuse, 0x3, PT ;  /* 0x000000030000780c */ /* 0x040fe20003f25270 */
[----:B------:R-:W1:Y:S02]  /*06a0*/  FENCE.VIEW.ASYNC.S ;  /* 0x00000000000073c6 */ /* 0x000e640000000000 */
[----:B-1----:R1:W2:Y:S01]  /*06b0*/  @!UP0 SYNCS.EXCH.64 URZ, [UR6+0x30], UR4 ;  /* 0x00003004063f85b2 */ /* 0x0022a20008000100 */
[----:B------:R-:W-:Y:S01]  /*06c0*/  @P4 LEA.HI R9, R9, R152, RZ, 0x2 ;  /* 0x0000009809094211 */ /* 0x000fe200078f10ff */
[----:B0-----:R-:W-:Y:S01]  /*06d0*/  IMAD R2, R7, R20, R4 ;  /* 0x0000001407027224 */ /* 0x001fe200078e0204 */
[----:B------:R-:W-:Y:S02]  /*06e0*/  ISETP.EQ.OR P1, PT, R0, RZ, !P1 ;  /* 0x000000ff0000720c */ /* 0x000fe40004f22670 */
[----:B------:R-:W-:-:S02]  /*06f0*/  @P4 SHF.R.S32.HI R9, RZ, 0x2, R9 ;  /* 0x00000002ff094819 */ /* 0x000fc40000011409 */
[----:B------:R-:W-:Y:S02]  /*0700*/  ISETP.EQ.AND P1, PT, R5, RZ, P1 ;  /* 0x000000ff0500720c */ /* 0x000fe40000f22270 */
[----:B------:R-:W-:Y:S02]  /*0710*/  @P4 ISETP.NE.AND P5, PT, R9, R2, PT ;  /* 0x000000020900420c */ /* 0x000fe40003fa5270 */
[----:B------:R-:W-:Y:S02]  /*0720*/  ISETP.GE.U32.AND P6, PT, R6, 0x2, PT ;  /* 0x000000020600780c */ /* 0x000fe40003fc6070 */
[----:B------:R-:W-:Y:S02]  /*0730*/  SEL R9, RZ, 0x1, !P0 ;  /* 0x00000001ff097807 */ /* 0x000fe40004000000 */
[----:B------:R-:W-:Y:S01]  /*0740*/  @P4 SEL R22, RZ, 0x1, P5 ;  /* 0x00000001ff164807 */ /* 0x000fe20002800000 */
[----:B------:R1:W0:Y:S01]  /*0750*/  @!UP1 SYNCS.EXCH.64 URZ, [UR6+0x38], UR4 ;  /* 0x00003804063f95b2 */ /* 0x0002220008000100 */
[----:B------:R-:W-:Y:S01]  /*0760*/  SEL R19, RZ, 0x1, !P1 ;  /* 0x00000001ff137807 */ /* 0x000fe20004800000 */
[----:B------:R-:W-:Y:S01]  /*0770*/  NOP ;  /* 0x0000000000007918 */ /* 0x000fe20000000000 */
[----:B------:R-:W-:-:S02]  /*0780*/  LOP3.LUT R22, R22, R9, RZ, 0xc0, !PT ;  /* 0x0000000916167212 */ /* 0x000fc400078ec0ff */
[----:B------:R-:W-:Y:S01]  /*0790*/  SEL R19, R19, 0x2, P6 ;  /* 0x0000000213137807 */ /* 0x000fe20003000000 */
[----:B-12---:R-:W-:Y:S06]  /*07a0*/  @!P2 BRA `(.L_x_3) ;  /* 0x000000000008a947 */ /* 0x006fec0003800000 */
[----:B0---4-:R-:W-:Y:S01]  /*07b0*/  UCGABAR_ARV ;  /* 0x00000000000079c7 */ /* 0x011fe20008000000 */
[----:B------:R-:W-:Y:S05]  /*07c0*/  BRA `(.L_x_4) ;  /* 0x0000000000047947 */ /* 0x000fea0003800000 */
.L_x_3:
[----:B0---4-:R-:W-:Y:S01]  /*07d0*/  NOP ;  /* 0x0000000000007918 */ /* 0x011fe20000000000 */
.L_x_4:
[----:B------:R-:W0:Y:S01]  /*07e0*/  LDC R2, c[0x0][0x65c] ;  /* 0x00019700ff027b82 */ /* 0x000e220000000800 */
[----:B------:R-:W-:Y:S02]  /*07f0*/  IMAD.U32 R8, RZ, RZ, UR8 ;  /* 0x00000008ff087e24 */ /* 0x000fe4000f8e00ff */
[----:B------:R-:W-:Y:S01]  /*0800*/  IMAD.MOV.U32 R9, RZ, RZ, RZ ;  /* 0x000000ffff097224 */ /* 0x000fe200078e00ff */
[----:B0-----:R-:W-:-:S04]  /*0810*/  ISETP.NE.AND P1, PT, R2, 0x1, PT ;  /* 0x000000010200780c */ /* 0x001fc80003f25270 */
[----:B------:R-:W-:-:S09]  /*0820*/  P2R R5, PR, RZ, 0x2 ;  /* 0x00000002ff057803 */ /* 0x000fd20000000000 */
[----:B------:R-:W0:Y:S01]  /*0830*/  @P1 LDC R17, c[0x0][0x10] ;  /* 0x00000400ff111b82 */ /* 0x000e220000000800 */
[----:B------:R-:W-:Y:S02]  /*0840*/  @P1 IMAD.MOV.U32 R5, RZ, RZ, RZ ;  /* 0x000000ffff051224 */ /* 0x000fe400078e00ff */
[----:B------:R-:W-:-:S05]  /*0850*/  @P1 IMAD.MOV.U32 R13, RZ, RZ, RZ ;  /* 0x000000ffff0d1224 */ /* 0x000fca00078e00ff */
[----:B------:R-:W1:Y:S01]  /*0860*/  @!P1 LDC R11, c[0x0][0xc] ;  /* 0x00000300ff0b9b82 */ /* 0x000e620000000800 */
[----:B0-----:R-:W-:-:S04]  /*0870*/  @P1 IMAD.WIDE.U32 R16, R17, UR8, R4 ;  /* 0x0000000811101c25 */ /* 0x001fc8000f8e0004 */
[----:B------:R-:W-:Y:S02]  /*0880*/  @P1 IMAD.IADD R17, R17, 0x1, R13 ;  /* 0x0000000111111824 */ /* 0x000fe400078e020d */
[----:B-1----:R-:W-:-:S04]  /*0890*/  @!P1 IMAD.WIDE.U32 R8, R4, R11, R8 ;  /* 0x0000000b04089225 */ /* 0x002fc800078e0008 */
[----:B------:R-:W-:Y:S02]  /*08a0*/  @!P1 IMAD.MOV.U32 R16, RZ, RZ, R8 ;  /* 0x000000ffff109224 */ /* 0x000fe400078e0008 */
[----:B------:R-:W-:Y:S01]  /*08b0*/  @!P1 IMAD.MOV.U32 R17, RZ, RZ, R9 ;  /* 0x000000ffff119224 */ /* 0x000fe200078e0009 */
[----:B------:R-:W-:Y:S06]  /*08c0*/  @!P2 BRA `(.L_x_5) ;  /* 0x00000000000ca947 */ /* 0x000fec0003800000 */
[----:B------:R-:W-:Y:S01]  /*08d0*/  UCGABAR_WAIT ;  /* 0x0000000000007dc7 */ /* 0x000fe20008000000 */
[----:B------:R-:W-:Y:S01]  /*08e0*/  CCTL.IVALL ;  /* 0x00000000ff00798f */ /* 0x000fe20002000000 */
[----:B------:R-:W-:Y:S05]  /*08f0*/  BRA `(.L_x_6) ;  /* 0x0000000000047947 */ /* 0x000fea0003800000 */
.L_x_5:
[----:B------:R-:W-:Y:S06]  /*0900*/  BAR.SYNC.DEFER_BLOCKING 0x0 ;  /* 0x0000000000007b1d */ /* 0x000fec0000010000 */
.L_x_6:
[----:B------:R-:W-:Y:S05]  /*0910*/  @!P3 BRA `(.L_x_7) ;  /* 0x0000009c0060b947 */ /* 0x000fea0003800000 */
[----:B------:R-:W-:-:S13]  /*0920*/  ISETP.GT.U32.AND P0, PT, R6, 0x1, PT ;  /* 0x000000010600780c */ /* 0x000fda0003f04070 */
[----:B------:R-:W-:Y:S05]  /*0930*/  @P0 EXIT ;  /* 0x000000000000094d */ /* 0x000fea0003800000 */
[----:B------:R-:W-:Y:S01]  /*0940*/  ULDC.64 UR4, c[0x0][0x650] ;  /* 0x0001940000047ab9 */ /* 0x000fe20000000a00 */
[----:B------:R-:W-:Y:S01]  /*0950*/  PRMT R0, RZ, 0x7610, R0 ;  /* 0x00007610ff007816 */ /* 0x000fe20000000000 */
[----:B------:R-:W-:Y:S01]  /*0960*/  IMAD.MOV.U32 R154, RZ, RZ, -0x1 ;  /* 0xffffffffff9a7424 */ /* 0x000fe200078e00ff */
[----:B------:R-:W-:Y:S01]  /*0970*/  ISETP.GE.U32.AND P0, PT, R16, UR4, PT ;  /* 0x0000000410007c0c */ /* 0x000fe2000bf06070 */
[----:B------:R-:W-:Y:S02]  /*0980*/  IMAD.MOV.U32 R153, RZ, RZ, -0x1 ;  /* 0xffffffffff997424 */ /* 0x000fe400078e00ff */
[----:B------:R-:W-:Y:S01]  /*0990*/  IMAD.MOV.U32 R23, RZ, RZ, -0x1 ;  /* 0xffffffffff177424 */ /* 0x000fe200078e00ff */
[----:B------:R-:W-:-:S13]  /*09a0*/  ISETP.GE.U32.AND.EX P0, PT, R17, UR5, PT, P0 ;  /* 0x0000000511007c0c */ /* 0x000fda000bf06100 */
[----:B------:R-:W-:Y:S05]  /*09b0*/  @P0 BRA `(.L_x_8) ;  /* 0x00000004002c0947 */ /* 0x000fea0003800000 */
[----:B------:R-:W0:Y:S01]  /*09c0*/  LDC.64 R24, c[0x0][0x628] ;  /* 0x00018a00ff187b82 */ /* 0x000e220000000a00 */
[----:B------:R-:W-:Y:S02]  /*09d0*/  IMAD.MOV.U32 R8, RZ, RZ, R16 ;  /* 0x000000ffff087224 */ /* 0x000fe400078e0010 */
[----:B------:R-:W-:-:S05]  /*09e0*/  IMAD.MOV.U32 R9, RZ, RZ, R17 ;  /* 0x000000ffff097224 */ /* 0x000fca00078e0011 */
[----:B------:R-:W1:Y:S08]  /*09f0*/  LDC R0, c[0x0][0x630] ;  /* 0x00018c00ff007b82 */ /* 0x000e700000000800 */
[----:B------:R-:W2:Y:S01]  /*0a00*/  LDC.64 R26, c[0x0][0x620] ;  /* 0x00018800ff1a7b82 */ /* 0x000ea20000000a00 */
[----:B0-----:R-:W-:-:S04]  /*0a10*/  ISETP.NE.U32.AND P0, PT, R24, RZ, PT ;  /* 0x000000ff1800720c */ /* 0x001fc80003f05070 */
[----:B------:R-:W-:-:S13]  /*0a20*/  ISETP.NE.AND.EX P0, PT, R25, RZ, PT, P0 ;  /* 0x000000ff1900720c */ /* 0x000fda0003f05300 */
[----:B-12---:R-:W-:Y:S05]  /*0a30*/  @!P0 BRA `(.L_x_9) ;  /* 0x0000000000288947 */ /* 0x006fea0003800000 */
[----:B------:R-:W0:Y:S02]  /*0a40*/  LDC R13, c[0x0][0x634] ;  /* 0x00018d00ff0d7b82 */ /* 0x000e240000000800 */
[----:B0-----:R-:W-:-:S05]  /*0a50*/  IADD3 R13, P0, R16, R13, RZ ;  /* 0x0000000d100d7210 */ /* 0x001fca0007f1e0ff */
[----:B------:R-:W-:-:S04]  /*0a60*/  IMAD.X R15, RZ, RZ, R17, P0 ;  /* 0x000000ffff0f7224 */ /* 0x000fc800000e0611 */
[----:B------:R-:W-:-:S04]  /*0a70*/  IMAD.WIDE.U32 R8, R15, R24, RZ ;  /* 0x000000180f087225 */ /* 0x000fc800078e00ff */
[----:B------:R-:W-:-:S04]  /*0a80*/  IMAD.WIDE.U32 R10, P0, R13, R25, R8 ;  /* 0x000000190d0a7225 */ /* 0x000fc80007800008 */
[----:B------:R-:W-:-:S04]  /*0a90*/  IMAD.WIDE.U32 R8, R13, R24, RZ ;  /* 0x000000180d087225 */ /* 0x000fc800078e00ff */
[----:B------:R-:W-:Y:S01]  /*0aa0*/  IMAD.X R13, RZ, RZ, RZ, P0 ;  /* 0x000000ffff0d7224 */ /* 0x000fe200000e06ff */
[----:B------:R-:W-:Y:S01]  /*0ab0*/  IADD3 RZ, P0, R9, R10, RZ ;  /* 0x0000000a09ff7210 */ /* 0x000fe20007f1e0ff */
[----:B------:R-:W-:-:S04]  /*0ac0*/  IMAD.MOV.U32 R12, RZ, RZ, R11 ;  /* 0x000000ffff0c7224 */ /* 0x000fc800078e000b */
[----:B------:R-:W-:-:S08]  /*0ad0*/  IMAD.WIDE.U32.X R8, R15, R25, R12, P0 ;  /* 0x000000190f087225 */ /* 0x000fd000000e040c */
.L_x_9:
[----:B------:R-:W0:Y:S01]  /*0ae0*/  LDC.64 R24, c[0x0][0x640] ;  /* 0x00019000ff187b82 */ /* 0x000e220000000a00 */
[--C-:B------:R-:W-:Y:S01]  /*0af0*/  SHF.R.U64 R28, R8, R0, R9.reuse ;  /* 0x00000000081c7219 */ /* 0x100fe20000001209 */
[----:B------:R-:W-:Y:S01]  /*0b00*/  IMAD R30, R7, R20, R4 ;  /* 0x00000014071e7224 */ /* 0x000fe200078e0204 */
[----:B------:R-:W-:Y:S01]  /*0b10*/  SHF.R.U32.HI R0, RZ, R0, R9 ;  /* 0x00000000ff007219 */ /* 0x000fe20000011609 */
[----:B------:R-:W-:Y:S01]  /*0b20*/  IMAD.MOV.U32 R21, RZ, RZ, 0x1 ;  /* 0x00000001ff157424 */ /* 0x000fe200078e00ff */
[----:B------:R-:W-:-:S03]  /*0b30*/  IADD3 R5, P0, RZ, -R28, RZ ;  /* 0x8000001cff057210 */ /* 0x000fc60007f1e0ff */
[----:B------:R-:W1:Y:S02]  /*0b40*/  LDC R6, c[0x0][0x618] ;  /* 0x00018600ff067b82 */ /* 0x000e640000000800 */
[----:B------:R-:W-:-:S04]  /*0b50*/  IMAD.X R9, RZ, RZ, ~R0, P0 ;  /* 0x000000ffff097224 */ /* 0x000fc800000e0e00 */
[-C--:B------:R-:W-:Y:S02]  /*0b60*/  IMAD R0, R9, R26.reuse, RZ ;  /* 0x0000001a09007224 */ /* 0x080fe400078e02ff */
[----:B------:R-:W2:Y:S01]  /*0b70*/  LDC R11, c[0x0][0x608] ;  /* 0x00018200ff0b7b82 */ /* 0x000ea20000000800 */
[----:B------:R-:W-:-:S04]  /*0b80*/  IMAD.WIDE.U32 R8, R5, R26, R16 ;  /* 0x0000001a05087225 */ /* 0x000fc800078e0010 */
[----:B------:R-:W-:-:S03]  /*0b90*/  IMAD R5, R5, R27, R0 ;  /* 0x0000001b05057224 */ /* 0x000fc600078e0200 */
[----:B------:R-:W3:Y:S01]  /*0ba0*/  LDC R12, c[0x0][0x658] ;  /* 0x00019600ff0c7b82 */ /* 0x000ee20000000800 */
[----:B0-----:R-:W-:Y:S01]  /*0bb0*/  ISETP.NE.U32.AND P0, PT, R24, RZ, PT ;  /* 0x000000ff1800720c */ /* 0x001fe20003f05070 */
[----:B------:R-:W-:Y:S02]  /*0bc0*/  IMAD.IADD R5, R9, 0x1, R5 ;  /* 0x0000000109057824 */ /* 0x000fe400078e0205 */
[----:B------:R-:W-:Y:S01]  /*0bd0*/  IMAD.MOV.U32 R9, RZ, RZ, -0x1 ;  /* 0xffffffffff097424 */ /* 0x000fe200078e00ff */
[----:B------:R-:W-:-:S03]  /*0be0*/  ISETP.NE.AND.EX P0, PT, R25, RZ, PT, P0 ;  /* 0x000000ff1900720c */ /* 0x000fc60003f05300 */
[----:B------:R-:W0:Y:S01]  /*0bf0*/  LDC R15, c[0x0][0x600] ;  /* 0x00018000ff0f7b82 */ /* 0x000e220000000800 */
[-CC-:B-1----:R-:W-:Y:S02]  /*0c00*/  SHF.R.U64 R13, R8, R6.reuse, R5.reuse ;  /* 0x00000006080d7219 */ /* 0x182fe40000001205 */
[----:B------:R-:W-:-:S05]  /*0c10*/  SHF.R.U32.HI R0, RZ, R6, R5 ;  /* 0x00000006ff007219 */ /* 0x000fca0000011605 */
[----:B------:R-:W1:Y:S01]  /*0c20*/  LDC R14, c[0x0][0x648] ;  /* 0x00019200ff0e7b82 */ /* 0x000e620000000800 */
[-CC-:B--2---:R-:W-:Y:S02]  /*0c30*/  SHF.R.U64 R27, R13, R11.reuse, R0.reuse ;  /* 0x0000000b0d1b7219 */ /* 0x184fe40000001200 */
[----:B------:R-:W-:-:S05]  /*0c40*/  SHF.R.U32.HI R5, RZ, R11, R0 ;  /* 0x0000000bff057219 */ /* 0x000fca0000011600 */
[----:B------:R-:W2:Y:S01]  /*0c50*/  LDC R26, c[0x0][0x638] ;  /* 0x00018e00ff1a7b82 */ /* 0x000ea20000000800 */
[-CC-:B---3--:R-:W-:Y:S02]  /*0c60*/  SHF.R.U64 R20, R27, R12.reuse, R5.reuse ;  /* 0x0000000c1b147219 */ /* 0x188fe40000001205 */
[-C--:B------:R-:W-:Y:S02]  /*0c70*/  SHF.L.U32 R0, R9, R12.reuse, RZ ;  /* 0x0000000c09007219 */ /* 0x080fe400000006ff */
[----:B------:R-:W-:Y:S01]  /*0c80*/  SHF.R.U32.HI R5, RZ, R12, R5 ;  /* 0x0000000cff057219 */ /* 0x000fe20000011605 */
[----:B------:R-:W-:Y:S01]  /*0c90*/  IMAD.MOV.U32 R4, RZ, RZ, R20 ;  /* 0x000000ffff047224 */ /* 0x000fe200078e0014 */
[----:B------:R-:W-:Y:S01]  /*0ca0*/  LOP3.LUT R10, RZ, R0, RZ, 0x33, !PT ;  /* 0x00000000ff0a7212 */ /* 0x000fe200078e33ff */
[----:B------:R-:W3:Y:S01]  /*0cb0*/  LDC R23, c[0x0][0x610] ;  /* 0x00018400ff177b82 */ /* 0x000ee20000000800 */
[----:B------:R-:W-:Y:S05]  /*0cc0*/  @!P0 BRA `(.L_x_10) ;  /* 0x0000000000288947 */ /* 0x000fea0003800000 */
[----:B------:R-:W4:Y:S02]  /*0cd0*/  LDC R9, c[0x0][0x64c] ;  /* 0x00019300ff097b82 */ /* 0x000f240000000800 */
[----:B----4-:R-:W-:-:S05]  /*0ce0*/  IADD3 R9, P0, R20, R9, RZ ;  /* 0x0000000914097210 */ /* 0x010fca0007f1e0ff */
        /* <DEDUP_REMOVED lines=8> */
.L_x_10:
[----:B-1----:R-:W-:Y:S01]  /*0d70*/  SHF.R.U64 R4, R4, R14, R5 ;  /* 0x0000000e04047219 */ /* 0x002fe20000001205 */
[----:B0-----:R-:W-:Y:S01]  /*0d80*/  VIADD R6, R15, 0xffffffff ;  /* 0xffffffff0f067836 */ /* 0x001fe20000000000 */
[----:B------:R-:W-:Y:S02]  /*0d90*/  SHF.L.U32 R0, R21, R12, RZ ;  /* 0x0000000c15007219 */ /* 0x000fe400000006ff */
[----:B------:R-:W-:Y:S01]  /*0da0*/  LOP3.LUT R5, R27, R10, RZ, 0xc0, !PT ;  /* 0x0000000a1b057212 */ /* 0x000fe200078ec0ff */
[----:B------:R-:W-:Y:S01]  /*0db0*/  IMAD.MOV R7, RZ, RZ, -R4 ;  /* 0x000000ffff077224 */ /* 0x000fe200078e0a04 */
[----:B------:R-:W-:Y:S02]  /*0dc0*/  SEL R3, R3, R30, !P1 ;  /* 0x0000001e03037207 */ /* 0x000fe40004800000 */
[----:B------:R-:W-:Y:S01]  /*0dd0*/  LOP3.LUT R6, R13, R6, RZ, 0xc0, !PT ;  /* 0x000000060d067212 */ /* 0x000fe200078ec0ff */
[----:B------:R-:W-:Y:S02]  /*0de0*/  IMAD R4, R0, R4, R5 ;  /* 0x0000000400047224 */ /* 0x000fe400078e0205 */
[----:B--2---:R-:W-:-:S02]  /*0df0*/  IMAD R0, R7, R26, R20 ;  /* 0x0000001a07007224 */ /* 0x004fc400078e0214 */
[----:B---3--:R-:W-:Y:S02]  /*0e00*/  IMAD R3, R4, R23, R3 ;  /* 0x0000001704037224 */ /* 0x008fe400078e0203 */
[----:B------:R-:W-:Y:S02]  /*0e10*/  IMAD R154, R0, R15, R6 ;  /* 0x0000000f009a7224 */ /* 0x000fe400078e0206 */
[----:B------:R-:W-:Y:S02]  /*0e20*/  IMAD.MOV.U32 R4, RZ, RZ, 0x1 ;  /* 0x00000001ff047424 */ /* 0x000fe400078e00ff */
[----:B------:R-:W-:Y:S01]  /*0e30*/  IMAD.MOV.U32 R23, RZ, RZ, R28 ;  /* 0x000000ffff177224 */ /* 0x000fe200078e001c */
[----:B------:R-:W-:Y:S02]  /*0e40*/  SEL R153, R154, R3, !P1 ;  /* 0x000000039a997207 */ /* 0x000fe40004800000 */
[----:B------:R-:W-:Y:S02]  /*0e50*/  PRMT R0, R4, 0x7610, R0 ;  /* 0x0000761004007816 */ /* 0x000fe40000000000 */
[----:B------:R-:W-:-:S07]  /*0e60*/  SEL R154, R3, R154, !P1 ;  /* 0x0000009a039a7207 */ /* 0x000fce0004800000 */
.L_x_8:
[----:B------:R-:W-:-:S08]  /*0e70*/  NOP ;  /* 0x0000000000007918 */ /* 0x000fd00000000000 */
[----:B------:R-:W0:Y:S02]  /*0e80*/  USETMAXREG.TRY_ALLOC.CTAPOOL UP0, 0xe8 ;  /* 0x000000e8000079c8 */ /* 0x000e240008000600 */
[----:B0-----:R-:W-:-:S13]  /*0e90*/  PLOP3.LUT P0, PT, PT, PT, UP0, 0x80, 0x0 ;  /* 0x000000000000781c */ /* 0x001fda0003f0f008 */
[----:B------:R-:W-:Y:S05]  /*0ea0*/  @!P0 BRA `(.L_x_8) ;  /* 0xfffffffc00f08947 */ /* 0x000fea000383ffff */
[----:B------:R-:W-:Y:S01]  /*0eb0*/  ULDC.64 UR4, c[0x0][0x598] ;  /* 0x0001660000047ab9 */ /* 0x000fe20000000a00 */
[----:B------:R-:W-:Y:S01]  /*0ec0*/  ULDC.64 UR36, c[0x0][0x208] ;  /* 0x0000820000247ab9 */ /* 0x000fe20000000a00 */
[----:B------:R-:W-:-:S04]  /*0ed0*/  ISETP.NE.U32.AND P0, PT, RZ, UR4, PT ;  /* 0x00000004ff007c0c */ /* 0x000fc8000bf05070 */
[----:B------:R-:W-:-:S13]  /*0ee0*/  ISETP.NE.AND.EX P0, PT, RZ, UR5, PT, P0 ;  /* 0x00000005ff007c0c */ /* 0x000fda000bf05300 */
[----:B------:R-:W-:Y:S05]  /*0ef0*/  @!P0 BRA `(.L_x_11) ;  /* 0x00000000001c8947 */ /* 0x000fea0003800000 */
[----:B------:R-:W0:Y:S02]  /*0f00*/  LDC.64 R4, c[0x0][0x598] ;  /* 0x00016600ff047b82 */ /* 0x000e240000000a00 */
[----:B0-----:R-:W2:Y:S02]  /*0f10*/  LDG.E.64 R4, desc[UR36][R4.64] ;  /* 0x0000002404047981 */ /* 0x001ea4000c1e1b00 */
[----:B--2---:R-:W-:-:S04]  /*0f20*/  ISETP.NE.U32.AND P0, PT, R4, RZ, PT ;  /* 0x000000ff0400720c */ /* 0x004fc80003f05070 */
[----:B------:R-:W-:-:S13]  /*0f30*/  ISETP.NE.AND.EX P0, PT, R5, RZ, PT, P0 ;  /* 0x000000ff0500720c */ /* 0x000fda0003f05300 */
[----:B------:R-:W-:Y:S05]  /*0f40*/  @!P0 BRA `(.L_x_11) ;  /* 0x0000000000088947 */ /* 0x000fea0003800000 */
[----:B------:R0:W5:Y:S01]  /*0f50*/  LD.E R155, desc[UR36][R4.64] ;  /* 0x00000024049b7980 */ /* 0x000162000c101900 */
[----:B------:R-:W-:Y:S05]  /*0f60*/  BRA `(.L_x_12) ;  /* 0x0000000000247947 */ /* 0x000fea0003800000 */
.L_x_11:
[----:B------:R-:W-:Y:S02]  /*0f70*/  ULDC.64 UR4, c[0x0][0x588] ;  /* 0x0001620000047ab9 */ /* 0x000fe40000000a00 */
[----:B------:R-:W-:-:S04]  /*0f80*/  ISETP.NE.U32.AND P0, PT, RZ, UR4, PT ;  /* 0x00000004ff007c0c */ /* 0x000fc8000bf05070 */
[----:B------:R-:W-:-:S13]  /*0f90*/  ISETP.NE.AND.EX P0, PT, RZ, UR5, PT, P0 ;  /* 0x00000005ff007c0c */ /* 0x000fda000bf05300 */
[----:B------:R-:W-:Y:S05]  /*0fa0*/  @!P0 BRA `(.L_x_13) ;  /* 0x00000000000c8947 */ /* 0x000fea0003800000 */
[----:B------:R-:W0:Y:S02]  /*0fb0*/  LDC.64 R4, c[0x0][0x588] ;  /* 0x00016200ff047b82 */ /* 0x000e240000000a00 */
[----:B0-----:R1:W5:Y:S01]  /*0fc0*/  LDG.E R155, desc[UR36][R4.64] ;  /* 0x00000024049b7981 */ /* 0x001362000c1e1900 */
[----:B------:R-:W-:Y:S05]  /*0fd0*/  BRA `(.L_x_12) ;  /* 0x0000000000087947 */ /* 0x000fea0003800000 */
.L_x_13:
[----:B------:R-:W-:Y:S02]  /*0fe0*/  ULDC UR4, c[0x0][0x580] ;  /* 0x0001600000047ab9 */ /* 0x000fe40000000800 */
[----:B------:R-:W-:-:S07]  /*0ff0*/  IMAD.U32 R155, RZ, RZ, UR4 ;  /* 0x00000004ff9b7e24 */ /* 0x000fce000f8e00ff */
.L_x_12:
[----:B------:R-:W-:Y:S02]  /*1000*/  ULDC.64 UR4, c[0x0][0x5a0] ;  /* 0x0001680000047ab9 */ /* 0x000fe40000000a00 */
[----:B------:R-:W-:-:S04]  /*1010*/  ISETP.NE.U32.AND P0, PT, RZ, UR4, PT ;  /* 0x00000004ff007c0c */ /* 0x000fc8000bf05070 */
[----:B------:R-:W-:-:S13]  /*1020*/  ISETP.NE.AND.EX P0, PT, RZ, UR5, PT, P0 ;  /* 0x00000005ff007c0c */ /* 0x000fda000bf05300 */
[----:B------:R-:W-:Y:S05]  /*1030*/  @!P0 BRA `(.L_x_14) ;  /* 0x00000000001c8947 */ /* 0x000fea0003800000 */
[----:B01----:R-:W0:Y:S02]  /*1040*/  LDC.64 R4, c[0x0][0x5a0] ;  /* 0x00016800ff047b82 */ /* 0x003e240000000a00 */
[----:B0-----:R-:W2:Y:S02]  /*1050*/  LDG.E.64 R4, desc[UR36][R4.64] ;  /* 0x0000002404047981 */ /* 0x001ea4000c1e1b00 */
[----:B--2---:R-:W-:-:S04]  /*1060*/  ISETP.NE.U32.AND P0, PT, R4, RZ, PT ;  /* 0x000000ff0400720c */ /* 0x004fc80003f05070 */
[----:B------:R-:W-:-:S13]  /*1070*/  ISETP.NE.AND.EX P0, PT, R5, RZ, PT, P0 ;  /* 0x000000ff0500720c */ /* 0x000fda0003f05300 */
[----:B------:R-:W-:Y:S05]  /*1080*/  @!P0 BRA `(.L_x_14) ;  /* 0x0000000000088947 */ /* 0x000fea0003800000 */
[----:B------:R0:W5:Y:S01]  /*1090*/  LD.E R156, desc[UR36][R4.64] ;  /* 0x00000024049c7980 */ /* 0x000162000c101900 */
[----:B------:R-:W-:Y:S05]  /*10a0*/  BRA `(.L_x_15) ;  /* 0x0000000000247947 */ /* 0x000fea0003800000 */
.L_x_14:
[----:B------:R-:W-:Y:S02]  /*10b0*/  ULDC.64 UR4, c[0x0][0x590] ;  /* 0x0001640000047ab9 */ /* 0x000fe40000000a00 */
[----:B------:R-:W-:-:S04]  /*10c0*/  ISETP.NE.U32.AND P0, PT, RZ, UR4, PT ;  /* 0x00000004ff007c0c */ /* 0x000fc8000bf05070 */
[----:B------:R-:W-:-:S13]  /*10d0*/  ISETP.NE.AND.EX P0, PT, RZ, UR5, PT, P0 ;  /* 0x00000005ff007c0c */ /* 0x000fda000bf05300 */
[----:B------:R-:W-:Y:S05]  /*10e0*/  @!P0 BRA `(.L_x_16) ;  /* 0x00000000000c8947 */ /* 0x000fea0003800000 */
[----:B------:R-:W2:Y:S02]  /*10f0*/  LDC.64 R156, c[0x0][0x590] ;  /* 0x00016400ff9c7b82 */ /* 0x000ea40000000a00 */
[----:B--2---:R2:W5:Y:S01]  /*1100*/  LDG.E R156, desc[UR36][R156.64] ;  /* 0x000000249c9c7981 */ /* 0x004562000c1e1900 */
[----:B------:R-:W-:Y:S05]  /*1110*/  BRA `(.L_x_15) ;  /* 0x0000000000087947 */ /* 0x000fea0003800000 */
.L_x_16:
[----:B------:R-:W-:Y:S02]  /*1120*/  ULDC UR4, c[0x0][0x584] ;  /* 0x0001610000047ab9 */ /* 0x000fe40000000800 */
[----:B------:R-:W-:-:S07]  /*1130*/  IMAD.U32 R156, RZ, RZ, UR4 ;  /* 0x00000004ff9c7e24 */ /* 0x000fce000f8e00ff */
.L_x_15:
[----:B------:R-:W-:-:S13]  /*1140*/  LOP3.LUT P0, RZ, R0, 0xff, RZ, 0xc0, !PT ;  /* 0x000000ff00ff7812 */ /* 0x000fda000780c0ff */
[----:B------:R-:W-:Y:S05]  /*1150*/  @!P0 EXIT ;  /* 0x000000000000894d */ /* 0x000fea0003800000 */
[----:B------:R-:W-:Y:S01]  /*1160*/  ULDC UR4, c[0x0][0x28c] ;  /* 0x0000a30000047ab9 */ /* 0x000fe20000000800 */
[----:B--2---:R-:W-:Y:S01]  /*1170*/  LOP3.LUT R157, R19, 0x1, RZ, 0xfc, !PT ;  /* 0x00000001139d7812 */ /* 0x004fe200078efcff */
[----:B------:R-:W-:Y:S01]  /*1180*/  UIADD3 UR4, UR4, 0x3f, URZ ;  /* 0x0000003f04047890 */ /* 0x000fe2000fffe03f */
[----:B------:R-:W-:Y:S01]  /*1190*/  UMOV UR38, URZ ;  /* 0x0000003f00267c82 */ /* 0x000fe20008000000 */
[----:B------:R-:W-:Y:S02]  /*11a0*/  UMOV UR39, URZ ;  /* 0x0000003f00277c82 */ /* 0x000fe40008000000 */
[----:B------:R-:W-:-:S04]  /*11b0*/  USHF.R.S32.HI UR5, URZ, 0x1f, UR4 ;  /* 0x0000001f3f057899 */ /* 0x000fc80008011404 */
[----:B------:R-:W-:-:S04]  /*11c0*/  ULEA.HI UR5, UR5, UR4, URZ, 0x6 ;  /* 0x0000000405057291 */ /* 0x000fc8000f8f303f */
[----:B------:R-:W-:-:S12]  /*11d0*/  USHF.R.S32.HI UR40, URZ, 0x6, UR5 ;  /* 0x000000063f287899 */ /* 0x000fd80008011405 */
.L_x_290:
[----:B------:R-:W-:Y:S01]  /*11e0*/  LOP3.LUT R0, R18, 0x80, RZ, 0xc0, !PT ;  /* 0x0000008012007812 */ /* 0x000fe200078ec0ff */
[----:B--2---:R-:W2:Y:S01]  /*11f0*/  S2UR UR7, SR_CgaCtaId ;  /* 0x00000000000779c3 */ /* 0x004ea20000008800 */
[----:B------:R-:W-:Y:S02]  /*1200*/  UMOV UR6, 0x400 ;  /* 0x0000040000067882 */ /* 0x000fe40000000000 */
[----:B------:R-:W-:-:S06]  /*1210*/  SHF.R.U32.HI R0, RZ, 0x7, R0 ;  /* 0x00000007ff007819 */ /* 0x000fcc0000011600 */
[----:B---3--:R-:W3:Y:S01]  /*1220*/  SHFL.IDX PT, R0, R0, RZ, 0x1f ;  /* 0x00001fff00007589 */ /* 0x008ee200000e0000 */
[----:B--2---:R-:W-:Y:S01]  /*1230*/  ULEA UR6, UR7, UR6, 0x18 ;  /* 0x0000000607067291 */ /* 0x004fe2000f8ec03f */
[----:B---3--:R-:W-:-:S13]  /*1240*/  R2UR UR4, R0 ;  /* 0x00000000000472ca */ /* 0x008fda00000e0000 */
[----:B------:R-:W-:-:S04]  /*1250*/  ULEA.HI UR5, UR4, UR4, URZ, 0x1 ;  /* 0x0000000404057291 */ /* 0x000fc8000f8f083f */
[----:B------:R-:W-:-:S04]  /*1260*/  ULOP3.LUT UR5, UR5, 0x7fffe, URZ, 0xc0, !UPT ;  /* 0x0007fffe05057892 */ /* 0x000fc8000f8ec03f */
[----:B------:R-:W-:-:S03]  /*1270*/  UIADD3 UR5, UR4, -UR5, URZ ;  /* 0x8000000504057290 */ /* 0x000fc6000fffe03f */
[----:B------:R-:W-:Y:S01]  /*1280*/  ULDC UR4, c[0x0][0x28c] ;  /* 0x0000a30000047ab9 */ /* 0x000fe20000000800 */
[----:B------:R-:W-:Y:S01]  /*1290*/  ULEA UR5, UR5, UR6, 0xd ;  /* 0x0000000605057291 */ /* 0x000fe2000f8e683f */
[----:B------:R-:W-:-:S03]  /*12a0*/  ISETP.LT.AND P0, PT, RZ, UR4, PT ;  /* 0x00000004ff007c0c */ /* 0x000fc6000bf01270 */
[----:B------:R-:W-:-:S04]  /*12b0*/  UIADD3 UR5, UR5, 0x100, URZ ;  /* 0x0000010005057890 */ /* 0x000fc8000fffe03f */
[----:B------:R-:W-:-:S04]  /*12c0*/  USHF.R.U32.HI UR5, URZ, 0x4, UR5 ;  /* 0x000000043f057899 */ /* 0x000fc80008011605 */
[----:B------:R-:W-:Y:S02]  /*12d0*/  ULOP3.LUT UR41, UR5, 0x3fff, URZ, 0xc0, !UPT ;  /* 0x00003fff05297892 */ /* 0x000fe4000f8ec03f */
[----:B-1--45:R-:W-:Y:S10]  /*12e0*/  @P0 BRA `(.L_x_17) ;  /* 0x0000000000400947 */ /* 0x032ff40003800000 */
[----:B------:R-:W-:Y:S01]  /*12f0*/  MOV R0, 0x0 ;  /* 0x0000000000007802 */ /* 0x000fe20000000f00 */
[----:B------:R-:W-:Y:S01]  /*1300*/  ULDC.64 UR4, c[0x4][0x68] ;  /* 0x01001a0000047ab9 */ /* 0x000fe20000000a00 */
[----:B------:R-:W-:Y:S01]  /*1310*/  ULDC.64 UR6, c[0x4][0x8] ;  /* 0x0100020000067ab9 */ /* 0x000fe20000000a00 */
[----:B01----:R-:W-:Y:S01]  /*1320*/  IMAD.U32 R4, RZ, RZ, UR4 ;  /* 0x00000004ff047e24 */ /* 0x003fe2000f8e00ff */
[----:B------:R0:W1:Y:S01]  /*1330*/  LDC.64 R14, c[0x4][R0] ;  /* 0x01000000000e7b82 */ /* 0x0000620000000a00 */
[----:B------:R-:W-:Y:S01]  /*1340*/  IMAD.U32 R5, RZ, RZ, UR5 ;  /* 0x00000005ff057e24 */ /* 0x000fe2000f8e00ff */
[----:B------:R-:W-:Y:S01]  /*1350*/  ULDC.64 UR4, c[0x4][0x70] ;  /* 0x01001c0000047ab9 */ /* 0x000fe20000000a00 */
[----:B------:R-:W-:Y:S02]  /*1360*/  IMAD.U32 R10, RZ, RZ, UR6 ;  /* 0x00000006ff0a7e24 */ /* 0x000fe4000f8e00ff */
[----:B------:R-:W-:Y:S02]  /*1370*/  IMAD.U32 R6, RZ, RZ, UR4 ;  /* 0x00000004ff067e24 */ /* 0x000fe4000f8e00ff */
[----:B------:R-:W-:-:S02]  /*1380*/  IMAD.U32 R7, RZ, RZ, UR5 ;  /* 0x00000005ff077e24 */ /* 0x000fc4000f8e00ff */
[----:B------:R-:W-:Y:S02]  /*1390*/  IMAD.U32 R11, RZ, RZ, UR7 ;  /* 0x00000007ff0b7e24 */ /* 0x000fe4000f8e00ff */
[----:B------:R-:W-:Y:S02]  /*13a0*/  IMAD.MOV.U32 R8, RZ, RZ, 0x1e1 ;  /* 0x000001e1ff087424 */ /* 0x000fe400078e00ff */
[----:B------:R-:W-:Y:S02]  /*13b0*/  IMAD.MOV.U32 R12, RZ, RZ, 0x1 ;  /* 0x00000001ff0c7424 */ /* 0x000fe400078e00ff */
[----:B0-----:R-:W-:-:S07]  /*13c0*/  IMAD.MOV.U32 R13, RZ, RZ, RZ ;  /* 0x000000ffff0d7224 */ /* 0x001fce00078e00ff */
[----:B------:R-:W-:-:S07]  /*13d0*/  LEPC R20, `(.L_x_17) ;  /* 0x000000001014794e */ /* 0x000fce0000000000 */
[----:B-1---5:R-:W-:Y:S05]  /*13e0*/  CALL.ABS.NOINC R14 ;  /* 0x000000000e007343 */ /* 0x022fea0003c00000 */
.L_x_17:
[----:B------:R-:W-:-:S13]  /*13f0*/  ISETP.NE.AND P0, PT, R157, 0x3, PT ;  /* 0x000000039d00780c */ /* 0x000fda0003f05270 */
[----:B------:R-:W-:Y:S05]  /*1400*/  @!P0 BRA `(.L_x_18) ;  /* 0x0000000000048947 */ /* 0x000fea0003800000 */
[----:B------:R-:W-:Y:S01]  /*1410*/  BPT.TRAP 0x1 ;  /* 0x000000040000795c */ /* 0x000fe20000300000 */
.L_x_18:
[----:B------:R-:W2:Y:S01]  /*1420*/  S2UR UR5, SR_CgaCtaId ;  /* 0x00000000000579c3 */ /* 0x000ea20000008800 */
[----:B------:R-:W-:Y:S01]  /*1430*/  UMOV UR4, 0x400 ;  /* 0x0000040000047882 */ /* 0x000fe20000000000 */
[----:B------:R-:W-:Y:S02]  /*1440*/  IMAD.U32 R0, RZ, RZ, UR38 ;  /* 0x00000026ff007e24 */ /* 0x000fe4000f8e00ff */
[----:B------:R-:W-:-:S03]  /*1450*/  IMAD.U32 R3, RZ, RZ, UR39 ;  /* 0x00000027ff037e24 */ /* 0x000fc6000f8e00ff */
[----:B------:R-:W-:Y:S01]  /*1460*/  SHF.L.U32 R0, R0, 0x1f, RZ ;  /* 0x0000001f00007819 */ /* 0x000fe200000006ff */
[----:B--2---:R-:W-:-:S06]  /*1470*/  ULEA UR4, UR5, UR4, 0x18 ;  /* 0x0000000405047291 */ /* 0x004fcc000f8ec03f */
[----:B------:R-:W-:-:S04]  /*1480*/  IMAD.U32 R6, RZ, RZ, UR4 ;  /* 0x00000004ff067e24 */ /* 0x000fc8000f8e00ff */
[----:B------:R-:W-:-:S04]  /*1490*/  IMAD R3, R3, 0x8, R6 ;  /* 0x0000000803037824 */ /* 0x000fc800078e0206 */
[----:B------:R2:W3:Y:S01]  /*14a0*/  SYNCS.PHASECHK.TRANS64.TRYWAIT P1, [R3+URZ], R0 ;  /* 0x00000000030075a7 */ /* 0x0004e2000802017f */
[----:B------:R-:W-:Y:S05]  /*14b0*/  @!P0 BRA `(.L_x_19) ;  /* 0x0000000000048947 */ /* 0x000fea0003800000 */
[----:B------:R-:W-:Y:S01]  /*14c0*/  BPT.TRAP 0x1 ;  /* 0x000000040000795c */ /* 0x000fe20000300000 */
.L_x_19:
[----:B---3--:R-:W-:Y:S05]  /*14d0*/  @P1 BRA `(.L_x_20) ;  /* 0x0000000000081947 */ /* 0x008fea0003800000 */
[----:B------:R-:W3:Y:S02]  /*14e0*/  SYNCS.PHASECHK.TRANS64.TRYWAIT P1, [R3+URZ], R0 ;  /* 0x00000000030075a7 */ /* 0x000ee4000802017f */
[----:B---3--:R-:W-:Y:S05]  /*14f0*/  @!P1 BRA `(.L_x_21) ;  /* 0x000000a800109947 */ /* 0x008fea0003800000 */
.L_x_20:
[----:B------:R-:W-:-:S04]  /*1500*/  UISETP.LT.AND UP0, UPT, UR40, 0x1, UPT ;  /* 0x000000012800788c */ /* 0x000fc8000bf01270 */
[----:B------:R-:W-:-:S06]  /*1510*/  USEL UR4, UR40, 0x1, UP0 ;  /* 0x0000000128047887 */ /* 0x000fcc0008000000 */
[----:B--23--:R-:W-:Y:S01]  /*1520*/  IMAD.U32 R0, RZ, RZ, UR4 ;  /* 0x00000004ff007e24 */ /* 0x00cfe2000f8e00ff */
[----:B------:R-:W-:Y:S05]  /*1530*/  WARPSYNC.ALL ;  /* 0x0000000000007948 */ /* 0x000fea0003800000 */
[----:B------:R-:W-:-:S04]  /*1540*/  IADD3 R0, -R0, UR40, RZ ;  /* 0x0000002800007c10 */ /* 0x000fc8000fffe1ff */
[----:B------:R-:W-:Y:S02]  /*1550*/  ISETP.GE.AND P1, PT, R0, 0x1, PT ;  /* 0x000000010000780c */ /* 0x000fe40003f26270 */
[----:B------:R-:W-:Y:S01]  /*1560*/  R2UR UR4, R6 ;  /* 0x00000000060472ca */ /* 0x000fe200000e0000 */
[----:B------:R-:W-:Y:S01]  /*1570*/  WARPGROUP.ARRIVE ;  /* 0x00000000000079c5 */ /* 0x000fe20000000000 */
[----:B------:R-:W-:Y:S01]  /*1580*/  UMOV UR9, 0x40000040 ;  /* 0x4000004000097882 */ /* 0x000fe20000000000 */
[----:B------:R-:W-:-:S10]  /*1590*/  UMOV UR11, 0x40000040 ;  /* 0x40000040000b7882 */ /* 0x000fd40000000000 */
[----:B------:R-:W-:-:S04]  /*15a0*/  UIADD3 UR4, UR4, 0x10100, URZ ;  /* 0x0001010004047890 */ /* 0x000fc8000fffe03f */
[----:B------:R-:W-:-:S04]  /*15b0*/  USHF.R.U32.HI UR4, URZ, 0x4, UR4 ;  /* 0x000000043f047899 */ /* 0x000fc80008011604 */
[----:B------:R-:W-:Y:S02]  /*15c0*/  ULOP3.LUT UR5, UR4, 0x3fff, URZ, 0xc0, !UPT ;  /* 0x00003fff04057892 */ /* 0x000fe4000f8ec03f */
[----:B------:R-:W-:Y:S02]  /*15d0*/  ULOP3.LUT UR4, UR41, 0x10000, URZ, 0xfc, !UPT ;  /* 0x0001000029047892 */ /* 0x000fe4000f8efc3f */
[----:B------:R-:W-:Y:S02]  /*15e0*/  ULOP3.LUT UR5, UR5, 0x10000, URZ, 0xfc, !UPT ;  /* 0x0001000005057892 */ /* 0x000fe4000f8efc3f */
[----:B------:R-:W-:Y:S02]  /*15f0*/  ULEA UR6, UR39, UR4, 0xb ;  /* 0x0000000427067291 */ /* 0x000fe4000f8e583f */
[----:B------:R-:W-:-:S05]  /*1600*/  ULEA UR7, UR39, UR5, 0xc ;  /* 0x0000000527077291 */ /* 0x000fca000f8e603f */
[----:B------:R-:W-:Y:S02]  /*1610*/  UMOV UR8, UR6 ;  /* 0x0000000600087c82 */ /* 0x000fe40008000000 */
[----:B------:R-:W-:Y:S02]  /*1620*/  UMOV UR10, UR7 ;  /* 0x00000007000a7c82 */ /* 0x000fe40008000000 */
[----:B------:R-:W-:Y:S01]  /*1630*/  HGMMA.64x256x8.F32.TF32 R24, gdesc[UR8], RZ, !UPT, gsb0 ;  /* 0x07e00000081879f0 */ /* 0x000fe2000c0028ff */
[----:B------:R-:W-:Y:S02]  /*1640*/  UIADD3 UR8, UR6, 0x2, URZ ;  /* 0x0000000206087890 */ /* 0x000fe4000fffe03f */
[----:B------:R-:W-:Y:S01]  /*1650*/  UIADD3 UR10, UR7, 0x2, URZ ;  /* 0x00000002070a7890 */ /* 0x000fe2000fffe03f */
[----:B------:R-:W-:Y:S01]  /*1660*/  UMOV UR9, 0x40000040 ;  /* 0x4000004000097882 */ /* 0x000fe20000000000 */
[----:B------:R-:W-:Y:S01]  /*1670*/  UMOV UR11, 0x40000040 ;  /* 0x40000040000b7882 */ /* 0x000fe20000000000 */
[----:B------:R-:W-:-:S02]  /*1680*/  WARPGROUP.DEPBAR.LE gsb0, 0x0 ;  /* 0x00008000000079c5 */ /* 0x000fc40000010000 */
[----:B------:R-:W-:-:S15]  /*1690*/  WARPGROUP.ARRIVE ;  /* 0x00000000000079c5 */ /* 0x000fde0000000000 */
[----:B------:R-:W-:-:S05]  /*16a0*/  NOP ;  /* 0x0000000000007918 */ /* 0x000fca0000000000 */
[----:B------:R-:W-:Y:S01]  /*16b0*/  HGMMA.64x256x8.F32.TF32 R24, gdesc[UR8], R24, gsb0 ;  /* 0x07e00000081879f0 */ /* 0x000fe20008002818 */
[----:B------:R-:W-:Y:S02]  /*16c0*/  UIADD3 UR8, UR6, 0x4, URZ ;  /* 0x0000000406087890 */ /* 0x000fe4000fffe03f */
[----:B------:R-:W-:Y:S01]  /*16d0*/  UIADD3 UR10, UR7, 0x4, URZ ;  /* 0x00000004070a7890 */ /* 0x000fe2000fffe03f */
[----:B------:R-:W-:Y:S01]  /*16e0*/  UMOV UR9, 0x40000040 ;  /* 0x4000004000097882 */ /* 0x000fe20000000000 */
[----:B------:R-:W-:Y:S01]  /*16f0*/  UMOV UR11, 0x40000040 ;  /* 0x40000040000b7882 */ /* 0x000fe20000000000 */
[----:B------:R-:W-:Y:S02]  /*1700*/  WARPGROUP.DEPBAR.LE gsb0, 0x0 ;  /* 0x00008000000079c5 */ /* 0x000fe40000010000 */
        /* <DEDUP_REMOVED lines=42> */
[----:B------:R-:W-:Y:S03]  /*19b0*/  HGMMA.64x256x8.F32.TF32 R24, gdesc[UR8], R24, gsb0 ;  /* 0x07e00000081879f0 */ /* 0x000fe60008002818 */
[----:B------:R-:W-:Y:S02]  /*19c0*/  WARPGROUP.DEPBAR.LE gsb0, 0x0 ;  /* 0x00008000000079c5 */ /* 0x000fe40000010000 */
[----:B------:R-:W-:Y:S05]  /*19d0*/  @!P1 BRA `(.L_x_22) ;  /* 0x0000000400b09947 */ /* 0x000fea0003800000 */
[----:B------:R-:W-:Y:S02]  /*19e0*/  UIADD3 UR6, UR39, 0x1, URZ ;  /* 0x0000000127067890 */ /* 0x000fe4000fffe03f */
[----:B------:R-:W-:Y:S02]  /*19f0*/  IMAD.U32 R3, RZ, RZ, UR39 ;  /* 0x00000027ff037e24 */ /* 0x000fe4000f8e00ff */
[----:B------:R-:W-:-:S04]  /*1a00*/  UISETP.NE.AND UP0, UPT, UR6, 0x2, UPT ;  /* 0x000000020600788c */ /* 0x000fc8000bf05270 */
[----:B------:R-:W-:Y:S02]  /*1a10*/  USEL UR7, URZ, 0x1, UP0 ;  /* 0x000000013f077887 */ /* 0x000fe40008000000 */
[----:B------:R-:W-:Y:S02]  /*1a20*/  USEL UR6, UR6, URZ, UP0 ;  /* 0x0000003f06067287 */ /* 0x000fe40008000000 */
[----:B------:R-:W-:-:S06]  /*1a30*/  ULOP3.LUT UR7, UR38, UR7, URZ, 0x3c, !UPT ;  /* 0x0000000726077292 */ /* 0x000fcc000f8e3c3f */
[----:B------:R-:W-:-:S07]  /*1a40*/  IMAD.U32 R7, RZ, RZ, UR7 ;  /* 0x00000007ff077e24 */ /* 0x000fce000f8e00ff */
.L_x_29:
[----:B------:R-:W-:Y:S05]  /*1a50*/  @!P0 BRA `(.L_x_23) ;  /* 0x0000000000048947 */ /* 0x000fea0003800000 */
[----:B------:R-:W-:Y:S01]  /*1a60*/  BPT.TRAP 0x1 ;  /* 0x000000040000795c */ /* 0x000fe20000300000 */
.L_x_23:
[----:B------:R-:W2:Y:S01]  /*1a70*/  S2UR UR8, SR_CgaCtaId ;  /* 0x00000000000879c3 */ /* 0x000ea20000008800 */
[----:B------:R-:W-:Y:S01]  /*1a80*/  UMOV UR7, 0x400 ;  /* 0x0000040000077882 */ /* 0x000fe20000000000 */
[----:B01----:R-:W-:Y:S01]  /*1a90*/  IMAD.U32 R5, RZ, RZ, UR6 ;  /* 0x00000006ff057e24 */ /* 0x003fe2000f8e00ff */
[----:B------:R-:W-:Y:S01]  /*1aa0*/  SHF.L.U32 R4, R7, 0x1f, RZ ;  /* 0x0000001f07047819 */ /* 0x000fe200000006ff */
[----:B--2---:R-:W-:-:S06]  /*1ab0*/  ULEA UR7, UR8, UR7, 0x18 ;  /* 0x0000000708077291 */ /* 0x004fcc000f8ec03f */
[----:B------:R-:W-:-:S04]  /*1ac0*/  IMAD.U32 R6, RZ, RZ, UR7 ;  /* 0x00000007ff067e24 */ /* 0x000fc8000f8e00ff */
[----:B------:R-:W-:-:S04]  /*1ad0*/  IMAD R5, R5, 0x8, R6 ;  /* 0x0000000805057824 */ /* 0x000fc800078e0206 */
[----:B------:R0:W1:Y:S01]  /*1ae0*/  SYNCS.PHASECHK.TRANS64.TRYWAIT P1, [R5+URZ], R4 ;  /* 0x00000004050075a7 */ /* 0x000062000802017f */
[----:B------:R-:W-:Y:S05]  /*1af0*/  @!P0 BRA `(.L_x_24) ;  /* 0x0000000000048947 */ /* 0x000fea0003800000 */
[----:B------:R-:W-:Y:S01]  /*1b00*/  BPT.TRAP 0x1 ;  /* 0x000000040000795c */ /* 0x000fe20000300000 */
.L_x_24:
[----:B-1----:R-:W-:Y:S05]  /*1b10*/  @P1 BRA `(.L_x_25) ;  /* 0x0000000000081947 */ /* 0x002fea0003800000 */
[----:B------:R-:W1:Y:S02]  /*1b20*/  SYNCS.PHASECHK.TRANS64.TRYWAIT P1, [R5+URZ], R4 ;  /* 0x00000004050075a7 */ /* 0x000e64000802017f */
[----:B-1----:R-:W-:Y:S05]  /*1b30*/  @!P1 BRA `(.L_x_26) ;  /* 0x000000a000949947 */ /* 0x002fea0003800000 */
.L_x_25:
[----:B------:R-:W-:Y:S01]  /*1b40*/  ULEA UR7, UR6, UR4, 0xb ;  /* 0x0000000406077291 */ /* 0x000fe2000f8e583f */
[----:B------:R-:W-:Y:S01]  /*1b50*/  WARPGROUP.ARRIVE ;  /* 0x00000000000079c5 */ /* 0x000fe20000000000 */
[----:B------:R-:W-:Y:S01]  /*1b60*/  ULEA UR12, UR6, UR5, 0xc ;  /* 0x00000005060c7291 */ /* 0x000fe2000f8e603f */
[----:B------:R-:W-:Y:S01]  /*1b70*/  UMOV UR9, 0x40000040 ;  /* 0x4000004000097882 */ /* 0x000fe20000000000 */
[----:B------:R-:W-:-:S03]  /*1b80*/  UMOV UR11, 0x40000040 ;  /* 0x40000040000b7882 */ /* 0x000fc60000000000 */
[----:B------:R-:W-:Y:S02]  /*1b90*/  UMOV UR8, UR7 ;  /* 0x0000000700087c82 */ /* 0x000fe40008000000 */
[----:B------:R-:W-:Y:S02]  /*1ba0*/  UMOV UR10, UR12 ;  /* 0x0000000c000a7c82 */ /* 0x000fe40008000000 */
[----:B------:R-:W-:Y:S01]  /*1bb0*/  HGMMA.64x256x8.F32.TF32 R24, gdesc[UR8], R24, gsb0 ;  /* 0x07e00000081879f0 */ /* 0x000fe20008002818 */
        /* <DEDUP_REMOVED lines=58> */
[----:B------:R-:W-:Y:S01]  /*1f60*/  BPT.TRAP 0x1 ;  /* 0x000000040000795c */ /* 0x000fe20000300000 */
.L_x_27:
[----:B------:R-:W-:-:S13]  /*1f70*/  ISETP.NE.AND P1, PT, R22, RZ, PT ;  /* 0x000000ff1600720c */ /* 0x000fda0003f25270 */
[----:B01----:R-:W-:-:S04]  /*1f80*/  @P1 IMAD R4, R3, 0x8, R6 ;  /* 0x0000000803041824 */ /* 0x003fc800078e0206 */
[----:B------:R-:W-:-:S05]  /*1f90*/  @P1 VIADD R5, R4, 0x10 ;  /* 0x0000001004051836 */ /* 0x000fca0000000000 */
[----:B------:R-:W-:-:S04]  /*1fa0*/  @P1 PRMT R5, R152, 0x654, R5 ;  /* 0x0000065498051816 */ /* 0x000fc80000000005 */
[----:B------:R0:W-:Y:S01]  /*1fb0*/  @P1 SYNCS.ARRIVE.TRANS64.RED.A1T0 RZ, [R5+URZ], RZ ;  /* 0x000000ff05ff19a7 */ /* 0x0001e2000810043f */
[----:B------:R-:W-:-:S13]  /*1fc0*/  ISETP.GT.U32.AND P1, PT, R19, 0x1, PT ;  /* 0x000000011300780c */ /* 0x000fda0003f24070 */
[----:B0-----:R-:W-:Y:S05]  /*1fd0*/  @P1 BRA `(.L_x_28) ;  /* 0x0000000000041947 */ /* 0x001fea0003800000 */
[----:B------:R-:W-:Y:S01]  /*1fe0*/  BPT.TRAP 0x1 ;  /* 0x000000040000795c */ /* 0x000fe20000300000 */
.L_x_28:
[----:B------:R-:W-:Y:S01]  /*1ff0*/  UIADD3 UR6, UR6, 0x1, URZ ;  /* 0x0000000106067890 */ /* 0x000fe2000fffe03f */
[C---:B------:R-:W-:Y:S01]  /*2000*/  ISETP.GT.AND P2, PT, R0.reuse, 0x1, PT ;  /* 0x000000010000780c */ /* 0x040fe20003f44270 */
[----:B------:R-:W-:Y:S02]  /*2010*/  VIADD R3, R3, 0x1 ;  /* 0x0000000103037836 */ /* 0x000fe40000000000 */
[----:B------:R-:W-:Y:S01]  /*2020*/  UISETP.NE.AND UP0, UPT, UR6, 0x2, UPT ;  /* 0x000000020600788c */ /* 0x000fe2000bf05270 */
[----:B------:R-:W-:Y:S02]  /*2030*/  VIADD R0, R0, 0xffffffff ;  /* 0xffffffff00007836 */ /* 0x000fe40000000000 */
[C---:B------:R-:W-:Y:S01]  /*2040*/  ISETP.NE.AND P1, PT, R3.reuse, 0x2, PT ;  /* 0x000000020300780c */ /* 0x040fe20003f25270 */
[----:B------:R-:W-:Y:S02]  /*2050*/  USEL UR7, URZ, 0x1, UP0 ;  /* 0x000000013f077887 */ /* 0x000fe40008000000 */
[----:B------:R-:W-:Y:S01]  /*2060*/  USEL UR6, UR6, URZ, UP0 ;  /* 0x0000003f06067287 */ /* 0x000fe20008000000 */
[----:B------:R-:W-:-:S03]  /*2070*/  SEL R3, R3, RZ, P1 ;  /* 0x000000ff03037207 */ /* 0x000fc60000800000 */
[----:B------:R-:W-:Y:S01]  /*2080*/  LOP3.LUT R7, R7, UR7, RZ, 0x3c, !PT ;  /* 0x0000000707077c12 */ /* 0x000fe2000f8e3cff */
[----:B------:R-:W-:Y:S07]  /*2090*/  @P2 BRA `(.L_x_29) ;  /* 0xfffffff8006c2947 */ /* 0x000fee000383ffff */
.L_x_22:
[----:B------:R-:W2:Y:S02]  /*20a0*/  LDC R0, c[0x0][0x28c] ;  /* 0x0000a300ff007b82 */ /* 0x000ea40000000800 */
[----:B--2---:R-:W-:-:S13]  /*20b0*/  ISETP.GE.AND P1, PT, R0, 0x1, PT ;  /* 0x000000010000780c */ /* 0x004fda0003f26270 */
[----:B------:R-:W-:Y:S05]  /*20c0*/  @!P1 BRA `(.L_x_30) ;  /* 0x0000000000409947 */ /* 0x000fea0003800000 */
[----:B------:R-:W-:Y:S05]  /*20d0*/  @!P0 BRA `(.L_x_31) ;  /* 0x0000000000048947 */ /* 0x000fea0003800000 */
[----:B------:R-:W-:Y:S01]  /*20e0*/  BPT.TRAP 0x1 ;  /* 0x000000040000795c */ /* 0x000fe20000300000 */
.L_x_31:
[----:B------:R-:W-:Y:S01]  /*20f0*/  ISETP.NE.AND P0, PT, R22, RZ, PT ;  /* 0x000000ff1600720c */ /* 0x000fe20003f05270 */
[----:B------:R-:W-:-:S12]  /*2100*/  UISETP.LT.AND UP1, UPT, UR40, 0x1, UPT ;  /* 0x000000012800788c */ /* 0x000fd8000bf21270 */
[----:B------:R-:W-:-:S05]  /*2110*/  VOTEU.ANY UP0, P0 ;  /* 0x00000000003f7886 */ /* 0x000fca0000000100 */
[----:B------:R-:W-:-:S04]  /*2120*/  @UP0 USEL UR4, UR40, 0x1, UP1 ;  /* 0x0000000128040887 */ /* 0x000fc80008800000 */
[----:B------:R-:W-:-:S06]  /*2130*/  @UP0 UIADD3 UR4, UR39, UR40, -UR4 ;  /* 0x0000002827040290 */ /* 0x000fcc000fffe804 */
[----:B------:R-:W-:-:S04]  /*2140*/  IMAD.U32 R0, RZ, RZ, UR4 ;  /* 0x00000004ff007e24 */ /* 0x000fc8000f8e00ff */
[----:B------:R-:W-:-:S05]  /*2150*/  @P0 IMAD.SHL.U32 R0, R0, 0x8, RZ ;  /* 0x0000000800000824 */ /* 0x000fca00078e00ff */
[----:B------:R-:W-:-:S04]  /*2160*/  @P0 LOP3.LUT R0, R0, 0x8, RZ, 0xc0, !PT ;  /* 0x0000000800000812 */ /* 0x000fc800078ec0ff */
[----:B------:R-:W-:-:S04]  /*2170*/  @P0 IADD3 R3, R6, 0x10, R0 ;  /* 0x0000001006030810 */ /* 0x000fc80007ffe000 */
[----:B------:R-:W-:-:S04]  /*2180*/  @P0 PRMT R3, R152, 0x654, R3 ;  /* 0x0000065498030816 */ /* 0x000fc80000000003 */
[----:B------:R2:W-:Y:S01]  /*2190*/  @P0 SYNCS.ARRIVE.TRANS64.RED.A1T0 RZ, [R3+URZ], RZ ;  /* 0x000000ff03ff09a7 */ /* 0x0005e2000810043f */
[----:B------:R-:W-:-:S13]  /*21a0*/  ISETP.GT.U32.AND P0, PT, R19, 0x1, PT ;  /* 0x000000011300780c */ /* 0x000fda0003f04070 */
[----:B--2---:R-:W-:Y:S05]  /*21b0*/  @P0 BRA `(.L_x_30) ;  /* 0x0000000000040947 */ /* 0x004fea0003800000 */
[----:B------:R-:W-:Y:S01]  /*21c0*/  BPT.TRAP 0x1 ;  /* 0x000000040000795c */ /* 0x000fe20000300000 */
.L_x_30:
[----:B------:R-:W2:Y:S01]  /*21d0*/  LDC R6, c[0x0][0x288] ;  /* 0x0000a200ff067b82 */ /* 0x000ea20000000800 */
[--C-:B------:R-:W-:Y:S01]  /*21e0*/  SHF.R.U32.HI R0, RZ, 0x2, R18.reuse ;  /* 0x00000002ff007819 */ /* 0x100fe20000011612 */
[----:B------:R-:W-:Y:S01]  /*21f0*/  UIADD3 UR39, UR40, UR39, URZ ;  /* 0x0000002728277290 */ /* 0x000fe2000fffe03f */
[----:B01----:R-:W-:Y:S01]  /*2200*/  SHF.R.U32.HI R5, RZ, 0x7, R18 ;  /* 0x00000007ff057819 */ /* 0x003fe20000011612 */
[----:B------:R-:W-:Y:S01]  /*2210*/  ULDC UR8, c[0x0][0x284] ;  /* 0x0000a10000087ab9 */ /* 0x000fe20000000800 */
[----:B------:R-:W-:Y:S01]  /*2220*/  LOP3.LUT R4, R18, 0x60, RZ, 0xc0, !PT ;  /* 0x0000006012047812 */ /* 0x000fe200078ec0ff */
[----:B------:R-:W-:Y:S01]  /*2230*/  USHF.R.U32.HI UR4, URZ, 0x1, UR39 ;  /* 0x000000013f047899 */ /* 0x000fe20008011627 */
[----:B------:R-:W-:Y:S01]  /*2240*/  LOP3.LUT R3, R0, 0x7, RZ, 0xc0, !PT ;  /* 0x0000000700037812 */ /* 0x000fe200078ec0ff */
[----:B------:R-:W-:Y:S01]  /*2250*/  UISETP.GT.U32.AND UP1, UPT, UR39, 0x1, UPT ;  /* 0x000000012700788c */ /* 0x000fe2000bf24070 */
[----:B------:R-:W-:Y:S01]  /*2260*/  LOP3.LUT R0, R5, 0x1, RZ, 0xc0, !PT ;  /* 0x0000000105007812 */ /* 0x000fe200078ec0ff */
[----:B------:R-:W-:Y:S01]  /*2270*/  ULOP3.LUT UR4, UR4, 0x1, URZ, 0xc0, !UPT ;  /* 0x0000000104047892 */ /* 0x000fe2000f8ec03f */
[----:B------:R-:W-:Y:S01]  /*2280*/  SHF.R.U32.HI R10, RZ, 0x1, R4 ;  /* 0x00000001ff0a7819 */ /* 0x000fe20000011604 */
[----:B------:R-:W-:Y:S01]  /*2290*/  IMAD.SHL.U32 R4, R18, 0x2, RZ ;  /* 0x0000000212047824 */ /* 0x000fe200078e00ff */
[----:B------:R-:W-:Y:S01]  /*22a0*/  SHF.R.S32.HI R21, RZ, 0x1f, R23 ;  /* 0x0000001fff157819 */ /* 0x000fe20000011417 */
[----:B------:R-:W-:Y:S01]  /*22b0*/  IMAD.SHL.U32 R8, R0, 0x40, RZ ;  /* 0x0000004000087824 */ /* 0x000fe200078e00ff */
[--C-:B------:R-:W-:Y:S01]  /*22c0*/  IADD3 R5, RZ, -R10, -R3.reuse ;  /* 0x8000000aff057210 */ /* 0x100fe20007ffe803 */
[----:B------:R-:W-:Y:S01]  /*22d0*/  UISETP.NE.U32.AND UP0, UPT, UR4, 0x1, UPT ;  /* 0x000000010400788c */ /* 0x000fe2000bf05070 */
[----:B------:R-:W-:Y:S01]  /*22e0*/  LOP3.LUT R4, R4, 0x6, RZ, 0xc0, !PT ;  /* 0x0000000604047812 */ /* 0x000fe200078ec0ff */
[----:B------:R-:W-:Y:S01]  /*22f0*/  ULDC.64 UR6, c[0x0][0x5d0] ;  /* 0x0001740000067ab9 */ /* 0x000fe20000000a00 */
[----:B------:R-:W-:Y:S01]  /*2300*/  LOP3.LUT R3, R8, 0x40, R3, 0xe2, !PT ;  /* 0x0000004008037812 */ /* 0x000fe200078ee203 */
[----:B------:R-:W-:Y:S01]  /*2310*/  IMAD R11, R0, -0x40, R5 ;  /* 0xffffffc0000b7824 */ /* 0x000fe200078e0205 */
[----:B------:R-:W-:Y:S01]  /*2320*/  LOP3.LUT R0, R18, 0x3, RZ, 0xc0, !PT ;  /* 0x0000000312007812 */ /* 0x000fe200078ec0ff */
[----:B------:R-:W-:Y:S01]  /*2330*/  UISETP.LT.U32.AND UP1, UPT, UR40, 0x2, UP1 ;  /* 0x000000022800788c */ /* 0x000fe20008f21070 */
[----:B------:R-:W-:Y:S01]  /*2340*/  PRMT R8, R4, 0x6540, R153 ;  /* 0x0000654004087816 */ /* 0x000fe20000000099 */
[----:B------:R-:W-:Y:S01]  /*2350*/  IMAD.SHL.U32 R153, R153, 0x100, RZ ;  /* 0x0000010099997824 */ /* 0x000fe200078e00ff */
[----:B------:R-:W-:Y:S01]  /*2360*/  UISETP.GT.U32.AND UP0, UPT, UR40, 0x1, !UP0 ;  /* 0x000000012800788c */ /* 0x000fe2000c704070 */
[----:B--2---:R-:W-:Y:S01]  /*2370*/  IMAD R12, R0, -0x2, R6 ;  /* 0xfffffffe000c7824 */ /* 0x004fe200078e0206 */
[----:B------:R-:W-:Y:S01]  /*2380*/  SHF.R.S32.HI R9, RZ, 0x1f, R8 ;  /* 0x0000001fff097819 */ /* 0x000fe20000011408 */
[C---:B------:R-:W-:Y:S01]  /*2390*/  IMAD.SHL.U32 R0, R154.reuse, 0x80, RZ ;  /* 0x000000809a007824 */ /* 0x040fe200078e00ff */
[----:B------:R-:W-:Y:S01]  /*23a0*/  ISETP.GE.AND P0, PT, R153, R6, PT ;  /* 0x000000069900720c */ /* 0x000fe20003f06270 */
[----:B------:R-:W-:Y:S01]  /*23b0*/  IMAD R4, R21, UR6, RZ ;  /* 0x0000000615047c24 */ /* 0x000fe2000f8e02ff */
[----:B------:R-:W-:Y:S01]  /*23c0*/  USEL UR5, URZ, 0x1, !UP1 ;  /* 0x000000013f057887 */ /* 0x000fe2000c800000 */
[----:B------:R-:W-:Y:S01]  /*23d0*/  IMAD.WIDE R6, R154, 0x80, RZ ;  /* 0x000000809a067825 */ /* 0x000fe200078e02ff */
[C---:B------:R-:W-:Y:S01]  /*23e0*/  ISETP.GE.OR P0, PT, R0.reuse, UR8, P0 ;  /* 0x0000000800007c0c */ /* 0x040fe20008706670 */
[----:B------:R-:W-:Y:S01]  /*23f0*/  USEL UR4, URZ, 0x1, !UP0 ;  /* 0x000000013f047887 */ /* 0x000fe2000c000000 */
[----:B------:R-:W-:Y:S01]  /*2400*/  IADD3 R0, -R0, UR8, R11 ;  /* 0x0000000800007c10 */ /* 0x000fe2000fffe10b */
[C---:B------:R-:W-:Y:S01]  /*2410*/  IMAD R13, R23.reuse, UR7, R4 ;  /* 0x00000007170d7c24 */ /* 0x040fe2000f8e0204 */
[----:B------:R-:W-:Y:S01]  /*2420*/  ULOP3.LUT UR39, UR39, 0x1, URZ, 0xc0, !UPT ;  /* 0x0000000127277892 */ /* 0x000fe2000f8ec03f */
[----:B------:R-:W-:Y:S01]  /*2430*/  IMAD.WIDE.U32 R4, R23, UR6, R8 ;  /* 0x0000000617047c25 */ /* 0x000fe2000f8e0008 */
[----:B------:R-:W-:Y:S01]  /*2440*/  ULOP3.LUT UR38, UR4, UR38, UR5, 0x96, !UPT ;  /* 0x0000002604267292 */ /* 0x000fe2000f8e9605 */
[----:B------:R-:W-:-:S02]  /*2450*/  LOP3.LUT R171, R6, R3, R10, 0xfe, !PT ;  /* 0x0000000306ab7212 */ /* 0x000fc400078efe0a */
[----:B------:R-:W-:Y:S02]  /*2460*/  IMAD.IADD R5, R5, 0x1, R13 ;  /* 0x0000000105057824 */ /* 0x000fe400078e020d */
[----:B------:R-:W-:Y:S02]  /*2470*/  IMAD.IADD R3, R12, 0x1, -R153 ;  /* 0x000000010c037824 */ /* 0x000fe400078e0a99 */
[----:B------:R-:W-:Y:S01]  /*2480*/  IMAD.MOV.U32 R154, RZ, RZ, -0x1 ;  /* 0xffffffffff9a7424 */ /* 0x000fe200078e00ff */
[----:B------:R-:W-:Y:S06]  /*2490*/  @P0 BRA `(.L_x_32) ;  /* 0x0000007800d80947 */ /* 0x000fec0003800000 */
[----:B------:R-:W0:Y:S01]  /*24a0*/  LDC.64 R10, c[0x0][0x5c8] ;  /* 0x00017200ff0a7b82 */ /* 0x000e220000000a00 */
[----:B-----5:R-:W-:Y:S01]  /*24b0*/  FSETP.NEU.AND P0, PT, R156, RZ, PT ;  /* 0x000000ff9c00720b */ /* 0x020fe20003f0d000 */
[----:B------:R-:W-:Y:S01]  /*24c0*/  BSSY B0, `(.L_x_32) ;  /* 0x00007b3000007945 */ /* 0x000fe20003800000 */
[----:B------:R-:W-:-:S04]  /*24d0*/  ISETP.GT.AND P1, PT, R3, RZ, PT ;  /* 0x000000ff0300720c */ /* 0x000fc80003f24270 */
[----:B------:R-:W-:Y:S01]  /*24e0*/  ISETP.GT.AND P2, PT, R0, RZ, P1 ;  /* 0x000000ff0000720c */ /* 0x000fe20000f44270 */
[-C--:B0-----:R-:W-:Y:S02]  /*24f0*/  IMAD R12, R7, R10.reuse, RZ ;  /* 0x0000000a070c7224 */ /* 0x081fe400078e02ff */
[----:B------:R-:W-:-:S04]  /*2500*/  IMAD.WIDE.U32 R162, R171, R10, R4 ;  /* 0x0000000aaba27225 */ /* 0x000fc800078e0004 */
[----:B------:R-:W-:-:S04]  /*2510*/  IMAD R5, R171, R11, R12 ;  /* 0x0000000bab057224 */ /* 0x000fc800078e020c */
[----:B------:R-:W-:Y:S01]  /*2520*/  IMAD.IADD R173, R163, 0x1, R5 ;  /* 0x00000001a3ad7824 */ /* 0x000fe200078e0205 */
[----:B------:R-:W-:Y:S06]  /*2530*/  @!P0 BRA `(.L_x_33) ;  /* 0x0000005400948947 */ /* 0x000fec0003800000 */
[----:B------:R-:W0:Y:S01]  /*2540*/  LDC.64 R14, c[0x0][0x5b8] ;  /* 0x00016e00ff0e7b82 */ /* 0x000e220000000a00 */
[----:B------:R-:W-:-:S07]  /*2550*/  ULDC.64 UR4, c[0x0][0x5c0] ;  /* 0x0001700000047ab9 */ /* 0x000fce0000000a00 */
[----:B------:R-:W1:Y:S08]  /*2560*/  LDC.64 R168, c[0x0][0x5b0] ;  /* 0x00016c00ffa87b82 */ /* 0x000e700000000a00 */
[----:B------:R-:W2:Y:S01]  /*2570*/  LDC.64 R12, c[0x0][0x5a8] ;  /* 0x00016a00ff0c7b82 */ /* 0x000ea20000000a00 */
[-C--:B0-----:R-:W-:Y:S02]  /*2580*/  IMAD R4, R21, R14.reuse, RZ ;  /* 0x0000000e15047224 */ /* 0x081fe400078e02ff */
[----:B------:R-:W-:-:S04]  /*2590*/  IMAD.WIDE.U32 R164, R23, R14, R8 ;  /* 0x0000000e17a47225 */ /* 0x000fc800078e0008 */
[----:B------:R-:W-:Y:S02]  /*25a0*/  IMAD R163, R23, R15, R4 ;  /* 0x0000000f17a37224 */ /* 0x000fe400078e0204 */
[-C--:B-1----:R-:W-:Y:S02]  /*25b0*/  IMAD R6, R7, R168.reuse, RZ ;  /* 0x000000a807067224 */ /* 0x082fe400078e02ff */
[----:B------:R-:W-:Y:S02]  /*25c0*/  IMAD.IADD R21, R165, 0x1, R163 ;  /* 0x00000001a5157824 */ /* 0x000fe400078e02a3 */
[----:B------:R-:W-:Y:S02]  /*25d0*/  IMAD.MOV.U32 R20, RZ, RZ, R164 ;  /* 0x000000ffff147224 */ /* 0x000fe400078e00a4 */
[C---:B------:R-:W-:Y:S02]  /*25e0*/  IMAD R167, R171.reuse, R169, R6 ;  /* 0x000000a9aba77224 */ /* 0x040fe400078e0206 */
[----:B------:R-:W-:-:S04]  /*25f0*/  IMAD.WIDE.U32 R4, R171, R168, R20 ;  /* 0x000000a8ab047225 */ /* 0x000fc800078e0014 */
[----:B------:R-:W-:Y:S01]  /*2600*/  IMAD.IADD R5, R5, 0x1, R167 ;  /* 0x0000000105057824 */ /* 0x000fe200078e02a7 */
[----:B--2---:R-:W-:-:S04]  /*2610*/  LEA R6, P0, R4, R12, 0x2 ;  /* 0x0000000c04067211 */ /* 0x004fc800078010ff */
[----:B------:R-:W-:-:S05]  /*2620*/  LEA.HI.X R7, R4, R13, R5, 0x2, P0 ;  /* 0x0000000d04077211 */ /* 0x000fca00000f1405 */
[----:B------:R0:W2:Y:S01]  /*2630*/  @P2 LDG.E.LTC128B R15, desc[UR36][R6.64] ;  /* 0x00000024060f2981 */ /* 0x0000a2000c1e1920 */
[----:B------:R-:W-:Y:S01]  /*2640*/  IMAD.WIDE.U32 R4, R171, R168, R8 ;  /* 0x000000a8ab047225 */ /* 0x000fe200078e0008 */
[----:B------:R-:W-:Y:S01]  /*2650*/  ISETP.GT.AND P0, PT, R3, 0x1, PT ;  /* 0x000000010300780c */ /* 0x000fe20003f04270 */
[----:B------:R-:W-:Y:S01]  /*2660*/  BSSY B1, `(.L_x_34) ;  /* 0x0000013000017945 */ /* 0x000fe20003800000 */
[C---:B------:R-:W-:Y:S01]  /*2670*/  SHF.L.U64.HI R161, R168.reuse, 0x3, R169 ;  /* 0x00000003a8a17819 */ /* 0x040fe200000102a9 */
[----:B------:R-:W-:Y:S02]  /*2680*/  IMAD.IADD R5, R167, 0x1, R5 ;  /* 0x00000001a7057824 */ /* 0x000fe400078e0205 */
[----:B------:R-:W-:Y:S02]  /*2690*/  IMAD.SHL.U32 R160, R168, 0x8, RZ ;  /* 0x00000008a8a07824 */ /* 0x000fe400078e00ff */
[----:B------:R-:W-:Y:S01]  /*26a0*/  IMAD.WIDE.U32 R158, R23, R14, R4 ;  /* 0x0000000e179e7225 */ /* 0x000fe200078e0004 */
[----:B------:R-:W-:-:S03]  /*26b0*/  LEA R4, P3, R162, UR4, 0x2 ;  /* 0x00000004a2047c11 */ /* 0x000fc6000f8610ff */
[----:B0-----:R-:W-:Y:S01]  /*26c0*/  IMAD.IADD R7, R163, 0x1, R159 ;  /* 0x00000001a3077824 */ /* 0x001fe200078e029f */
[----:B------:R-:W-:Y:S01]  /*26d0*/  LEA.HI.X R5, R162, UR5, R173, 0x2, P3 ;  /* 0x00000005a2057c11 */ /* 0x000fe200098f14ad */
[----:B------:R-:W-:Y:S01]  /*26e0*/  IMAD.WIDE.U32 R160, R171, R168, R160 ;  /* 0x000000a8aba07225 */ /* 0x000fe200078e00a0 */
[----:B------:R-:W-:Y:S02]  /*26f0*/  ISETP.GT.AND P3, PT, R0, RZ, P0 ;  /* 0x000000ff0000720c */ /* 0x000fe40000764270 */
[----:B------:R-:W-:-:S04]  /*2700*/  LEA R6, P4, R158, R12, 0x2 ;  /* 0x0000000c9e067211 */ /* 0x000fc800078810ff */
[----:B------:R-:W-:Y:S02]  /*2710*/  LEA.HI.X R7, R158, R13, R7, 0x2, P4 ;  /* 0x0000000d9e077211 */ /* 0x000fe400020f1407 */
[----:B--2---:R-:W-:-:S05]  /*2720*/  LOP3.LUT R153, R15, 0xffffe000, RZ, 0xc0, !PT ;  /* 0xffffe0000f997812 */ /* 0x004fca00078ec0ff */
[----:B------:R-:W-:-:S04]  /*2730*/  FMUL R153, R153, R156 ;  /* 0x0000009c99997220 */ /* 0x000fc80000400000 */
[----:B------:R-:W-:-:S05]  /*2740*/  FFMA R153, R24, R155, R153 ;  /* 0x0000009b18997223 */ /* 0x000fca0000000099 */
[----:B------:R-:W-:-:S05]  /*2750*/  F2FP.TF32.F32.PACK_B R153, R153 ;  /* 0x00000099ff99723e */ /* 0x000fca00024050ff */
[----:B------:R0:W-:Y:S01]  /*2760*/  @P2 STG.E desc[UR36][R4.64], R153 ;  /* 0x0000009904002986 */ /* 0x0001e2000c101924 */
[----:B------:R-:W-:Y:S05]  /*2770*/  @!P3 BRA `(.L_x_35) ;  /* 0x000000000004b947 */ /* 0x000fea0003800000 */
[----:B------:R1:W5:Y:S02]  /*2780*/  LDG.E.LTC128B R15, desc[UR36][R6.64+0x4] ;  /* 0x00000424060f7981 */ /* 0x000364000c1e1920 */
.L_x_35:
[----:B------:R-:W-:Y:S05]  /*2790*/  BSYNC B1 ;  /* 0x0000000000017941 */ /* 0x000fea0003800000 */
.L_x_34:
[----:B0----5:R-:W-:Y:S01]  /*27a0*/  LOP3.LUT R153, R15, 0xffffe000, RZ, 0xc0, !PT ;  /* 0xffffe0000f997812 */ /* 0x021fe200078ec0ff */
[----:B------:R-:W-:Y:S01]  /*27b0*/  IMAD.IADD R167, R167, 0x1, R161 ;  /* 0x00000001a7a77824 */ /* 0x000fe200078e02a1 */
[----:B------:R-:W-:Y:S01]  /*27c0*/  IADD3 R164, P2, R164, R160, RZ ;  /* 0x000000a0a4a47210 */ /* 0x000fe20007f5e0ff */
[----:B------:R-:W-:Y:S01]  /*27d0*/  IMAD.MOV.U32 R24, RZ, RZ, R15 ;  /* 0x000000ffff187224 */ /* 0x000fe200078e000f */
[----:B------:R-:W-:Y:S01]  /*27e0*/  ISETP.GT.AND P1, PT, R0, 0x8, P1 ;  /* 0x000000080000780c */ /* 0x000fe20000f24270 */
[----:B------:R-:W-:Y:S02]  /*27f0*/  FMUL R20, R153, R156 ;  /* 0x0000009c99147220 */ /* 0x000fe40000400000 */
[----:B------:R-:W-:Y:S02]  /*2800*/  IMAD.X R21, R167, 0x1, R21, P2 ;  /* 0x00000001a7157824 */ /* 0x000fe400010e0615 */
[----:B------:R-:W-:Y:S01]  /*2810*/  FFMA R153, R25, R155, R20 ;  /* 0x0000009b19997223 */ /* 0x000fe20000000014 */
[----:B------:R-:W-:-:S04]  /*2820*/  LEA R20, P2, R164, R12, 0x2 ;  /* 0x0000000ca4147211 */ /* 0x000fc800078410ff */
[----:B------:R-:W-:Y:S02]  /*2830*/  F2FP.TF32.F32.PACK_B R153, R153 ;  /* 0x00000099ff99723e */ /* 0x000fe400024050ff */
[----:B------:R-:W-:-:S03]  /*2840*/  LEA.HI.X R21, R164, R13, R21, 0x2, P2 ;  /* 0x0000000da4157211 */ /* 0x000fc600010f1415 */
[----:B------:R0:W-:Y:S04]  /*2850*/  @P3 STG.E desc[UR36][R4.64+0x4], R153 ;  /* 0x0000049904003986 */ /* 0x0001e8000c101924 */
[----:B------:R-:W2:Y:S01]  /*2860*/  @P1 LDG.E.LTC128B R24, desc[UR36][R20.64] ;  /* 0x0000002414181981 */ /* 0x000ea2000c1e1920 */
[----:B------:R-:W-:Y:S01]  /*2870*/  IADD3 R8, P2, R8, R160, RZ ;  /* 0x000000a008087210 */ /* 0x000fe20007f5e0ff */
[----:B------:R-:W-:Y:S01]  /*2880*/  BSSY B1, `(.L_x_36) ;  /* 0x0000011000017945 */ /* 0x000fe20003800000 */
[----:B------:R-:W-:Y:S02]  /*2890*/  SHF.L.U64.HI R11, R10, 0x5, R11 ;  /* 0x000000050a0b7819 */ /* 0x000fe4000001020b */
[----:B------:R-:W-:Y:S01]  /*28a0*/  ISETP.GT.AND P0, PT, R0, 0x8, P0 ;  /* 0x000000080000780c */ /* 0x000fe20000704270 */
[----:B------:R-:W-:Y:S01]  /*28b0*/  IMAD.X R9, R9, 0x1, R167, P2 ;  /* 0x0000000109097824 */ /* 0x000fe200010e06a7 */
[----:B------:R-:W-:-:S05]  /*28c0*/  LEA R10, P2, R10, R4, 0x5 ;  /* 0x000000040a0a7211 */ /* 0x000fca00078428ff */
[----:B------:R-:W-:Y:S01]  /*28d0*/  IMAD.X R11, R11, 0x1, R5, P2 ;  /* 0x000000010b0b7824 */ /* 0x000fe200010e0605 */
[----:B--2---:R-:W-:-:S05]  /*28e0*/  LOP3.LUT R15, R24, 0xffffe000, RZ, 0xc0, !PT ;  /* 0xffffe000180f7812 */ /* 0x004fca00078ec0ff */
[----:B------:R-:W-:Y:S01]  /*28f0*/  FMUL R25, R15, R156 ;  /* 0x0000009c0f197220 */ /* 0x000fe20000400000 */
[----:B------:R-:W-:-:S04]  /*2900*/  IMAD.WIDE.U32 R14, R23, R14, R8 ;  /* 0x0000000e170e7225 */ /* 0x000fc800078e0008 */
[----:B------:R-:W-:Y:S01]  /*2910*/  FFMA R25, R26, R155, R25 ;  /* 0x0000009b1a197223 */ /* 0x000fe20000000019 */
[----:B------:R-:W-:Y:S01]  /*2920*/  IMAD.IADD R9, R163, 0x1, R15 ;  /* 0x00000001a3097824 */ /* 0x000fe200078e020f */
[----:B------:R-:W-:-:S03]  /*2930*/  LEA R8, P3, R14, R12, 0x2 ;  /* 0x0000000c0e087211 */ /* 0x000fc600078610ff */
[----:B------:R-:W-:Y:S02]  /*2940*/  F2FP.TF32.F32.PACK_B R25, R25 ;  /* 0x00000019ff19723e */ /* 0x000fe400024050ff */
[----:B------:R-:W-:-:S03]  /*2950*/  LEA.HI.X R9, R14, R13, R9, 0x2, P3 ;  /* 0x0000000d0e097211 */ /* 0x000fc600018f1409 */
[----:B------:R0:W-:Y:S01]  /*2960*/  @P1 STG.E desc[UR36][R10.64], R25 ;  /* 0x000000190a001986 */ /* 0x0001e2000c101924 */
[----:B------:R-:W-:Y:S05]  /*2970*/  @!P0 BRA `(.L_x_37) ;  /* 0x0000000000048947 */ /* 0x000fea0003800000 */
[----:B------:R2:W5:Y:S02]  /*2980*/  LDG.E.LTC128B R24, desc[UR36][R8.64+0x4] ;  /* 0x0000042408187981 */ /* 0x000564000c1e1920 */
.L_x_37:
[----:B------:R-:W-:Y:S05]  /*2990*/  BSYNC B1 ;  /* 0x0000000000017941 */ /* 0x000fea0003800000 */
.L_x_36:
[----:B-----5:R-:W-:Y:S01]  /*29a0*/  LOP3.LUT R13, R24, 0xffffe000, RZ, 0xc0, !PT ;  /* 0xffffe000180d7812 */ /* 0x020fe200078ec0ff */
[----:B------:R-:W-:Y:S01]  /*29b0*/  BSSY B1, `(.L_x_38) ;  /* 0x0000009000017945 */ /* 0x000fe20003800000 */
[----:B------:R-:W-:-:S03]  /*29c0*/  ISETP.GT.AND P1, PT, R3, 0x8, PT ;  /* 0x000000080300780c */ /* 0x000fc60003f24270 */
[----:B------:R-:W-:Y:S01]  /*29d0*/  FMUL R12, R13, R156 ;  /* 0x0000009c0d0c7220 */ /* 0x000fe20000400000 */
[----:B------:R-:W-:-:S03]  /*29e0*/  ISETP.GT.AND P2, PT, R0, RZ, P1 ;  /* 0x000000ff0000720c */ /* 0x000fc60000f44270 */
[----:B------:R-:W-:-:S05]  /*29f0*/  FFMA R27, R27, R155, R12 ;  /* 0x0000009b1b1b7223 */ /* 0x000fca000000000c */
[----:B------:R-:W-:-:S05]  /*2a00*/  F2FP.TF32.F32.PACK_B R27, R27 ;  /* 0x0000001bff1b723e */ /* 0x000fca00024050ff */
[----:B------:R3:W-:Y:S01]  /*2a10*/  @P0 STG.E desc[UR36][R10.64+0x4], R27 ;  /* 0x0000041b0a000986 */ /* 0x0007e2000c101924 */
[----:B------:R-:W-:Y:S05]  /*2a20*/  @!P2 BRA `(.L_x_39) ;  /* 0x000000000004a947 */ /* 0x000fea0003800000 */
[----:B------:R4:W5:Y:S02]  /*2a30*/  LDG.E.LTC128B R24, desc[UR36][R6.64+0x20] ;  /* 0x0000202406187981 */ /* 0x000964000c1e1920 */
.L_x_39:
[----:B------:R-:W-:Y:S05]  /*2a40*/  BSYNC B1 ;  /* 0x0000000000017941 */ /* 0x000fea0003800000 */
.L_x_38:
        /* <DEDUP_REMOVED lines=10> */
.L_x_41:
[----:B------:R-:W-:Y:S05]  /*2af0*/  BSYNC B1 ;  /* 0x0000000000017941 */ /* 0x000fea0003800000 */
.L_x_40:
[----:B0----5:R-:W-:Y:S01]  /*2b00*/  LOP3.LUT R13, R24, 0xffffe000, RZ, 0xc0, !PT ;  /* 0xffffe000180d7812 */ /* 0x021fe200078ec0ff */
[----:B------:R-:W-:Y:S01]  /*2b10*/  BSSY B1, `(.L_x_42) ;  /* 0x0000008000017945 */ /* 0x000fe20003800000 */
[----:B------:R-:W-:-:S03]  /*2b20*/  ISETP.GT.AND P1, PT, R0, 0x8, P1 ;  /* 0x000000080000780c */ /* 0x000fc60000f24270 */
[----:B------:R-:W-:-:S04]  /*2b30*/  FMUL R12, R13, R156 ;  /* 0x0000009c0d0c7220 */ /* 0x000fc80000400000 */
[----:B------:R-:W-:-:S05]  /*2b40*/  FFMA R29, R29, R155, R12 ;  /* 0x0000009b1d1d7223 */ /* 0x000fca000000000c */
[----:B------:R-:W-:-:S05]  /*2b50*/  F2FP.TF32.F32.PACK_B R29, R29 ;  /* 0x0000001dff1d723e */ /* 0x000fca00024050ff */
[----:B------:R0:W-:Y:S01]  /*2b60*/  @P3 STG.E desc[UR36][R4.64+0x24], R29 ;  /* 0x0000241d04003986 */ /* 0x0001e2000c101924 */
[----:B------:R-:W-:Y:S05]  /*2b70*/  @!P1 BRA `(.L_x_43) ;  /* 0x0000000000049947 */ /* 0x000fea0003800000 */
[----:B------:R0:W5:Y:S02]  /*2b80*/  LDG.E.LTC128B R24, desc[UR36][R8.64+0x20] ;  /* 0x0000202408187981 */ /* 0x000164000c1e1920 */
.L_x_43:
[----:B------:R-:W-:Y:S05]  /*2b90*/  BSYNC B1 ;  /* 0x0000000000017941 */ /* 0x000fea0003800000 */
.L_x_42:
[----:B-----5:R-:W-:Y:S01]  /*2ba0*/  LOP3.LUT R13, R24, 0xffffe000, RZ, 0xc0, !PT ;  /* 0xffffe000180d7812 */ /* 0x020fe200078ec0ff */
        /* <DEDUP_REMOVED lines=8> */
.L_x_45:
[----:B------:R-:W-:Y:S05]  /*2c30*/  BSYNC B1 ;  /* 0x0000000000017941 */ /* 0x000fea0003800000 */
.L_x_44:
[----:B0----5:R-:W-:Y:S01]  /*2c40*/  LOP3.LUT R13, R24, 0xffffe000, RZ, 0xc0, !PT ;  /* 0xffffe000180d7812 */ /* 0x021fe200078ec0ff */
        /* <DEDUP_REMOVED lines=9> */
.L_x_47:
[----:B------:R-:W-:Y:S05]  /*2ce0*/  BSYNC B1 ;  /* 0x0000000000017941 */ /* 0x000fea0003800000 */
.L_x_46:
        /* <DEDUP_REMOVED lines=10> */
.L_x_49:
[----:B------:R-:W-:Y:S05]  /*2d90*/  BSYNC B1 ;  /* 0x0000000000017941 */ /* 0x000fea0003800000 */
.L_x_48:
        /* <DEDUP_REMOVED lines=9> */
.L_x_51:
[----:B------:R-:W-:Y:S05]  /*2e30*/  BSYNC B1 ;  /* 0x0000000000017941 */ /* 0x000fea0003800000 */
.L_x_50:
        /* <DEDUP_REMOVED lines=9> */
.L_x_53:
[----:B------:R-:W-:Y:S05]  /*2ed0*/  BSYNC B1 ;  /* 0x0000000000017941 */ /* 0x000fea0003800000 */
.L_x_52:
        /* <DEDUP_REMOVED lines=10> */
.L_x_55:
[----:B------:R-:W-:Y:S05]  /*2f80*/  BSYNC B1 ;  /* 0x0000000000017941 */ /* 0x000fea0003800000 */
.L_x_54:
        /* <DEDUP_REMOVED lines=10> */
.L_x_57:
[----:B------:R-:W-:Y:S05]  /*3030*/  BSYNC B1 ;  /* 0x0000000000017941 */ /* 0x000fea0003800000 */
.L_x_56:
        /* <DEDUP_REMOVED lines=9> */
.L_x_59:
[----:B------:R-:W-:Y:S05]  /*30d0*/  BSYNC B1 ;  /* 0x0000000000017941 */ /* 0x000fea0003800000 */
.L_x_58:
        /* <DEDUP_REMOVED lines=9> */
.L_x_61:
[----:B------:R-:W-:Y:S05]  /*3170*/  BSYNC B1 ;  /* 0x0000000000017941 */ /* 0x000fea0003800000 */
.L_x_60:
        /* <DEDUP_REMOVED lines=10> */
.L_x_63:
[----:B------:R-:W-:Y:S05]  /*3220*/  BSYNC B1 ;  /* 0x0000000000017941 */ /* 0x000fea0003800000 */
.L_x_62:
        /* <DEDUP_REMOVED lines=10> */
.L_x_65:
[----:B------:R-:W-:Y:S05]  /*32d0*/  BSYNC B1 ;  /* 0x0000000000017941 */ /* 0x000fea0003800000 */
.L_x_64:
        /* <DEDUP_REMOVED lines=9> */
.L_x_67:
[----:B------:R-:W-:Y:S05]  /*3370*/  BSYNC B1 ;  /* 0x0000000000017941 */ /* 0x000fea0003800000 */
.L_x_66:
        /* <DEDUP_REMOVED lines=9> */
.L_x_69:
[----:B------:R-:W-:Y:S05]  /*3410*/  BSYNC B1 ;  /* 0x0000000000017941 */ /* 0x000fea0003800000 */
.L_x_68:
        /* <DEDUP_REMOVED lines=10> */
.L_x_71:
[----:B------:R-:W-:Y:S05]  /*34c0*/  BSYNC B1 ;  /* 0x0000000000017941 */ /* 0x000fea0003800000 */
.L_x_70:
        /* <DEDUP_REMOVED lines=10> */
.L_x_73:
[----:B------:R-:W-:Y:S05]  /*3570*/  BSYNC B1 ;  /* 0x0000000000017941 */ /* 0x000fea0003800000 */
.L_x_72:
        /* <DEDUP_REMOVED lines=9> */
.L_x_75:
[----:B------:R-:W-:Y:S05]  /*3610*/  BSYNC B1 ;  /* 0x0000000000017941 */ /* 0x000fea0003800000 */
.L_x_74:
        /* <DEDUP_REMOVED lines=9> */
.L_x_77:
[----:B------:R-:W-:Y:S05]  /*36b0*/  BSYNC B1 ;  /* 0x0000000000017941 */ /* 0x000fea0003800000 */
.L_x_76:
        /* <DEDUP_REMOVED lines=10> */
.L_x_79:
[----:B------:R-:W-:Y:S05]  /*3760*/  BSYNC B1 ;  /* 0x0000000000017941 */ /* 0x000fea0003800000 */
.L_x_78:
        /* <DEDUP_REMOVED lines=10> */
.L_x_81:
[----:B------:R-:W-:Y:S05]  /*3810*/  BSYNC B1 ;  /* 0x0000000000017941 */ /* 0x000fea0003800000 */
.L_x_80:
        /* <DEDUP_REMOVED lines=9> */
.L_x_83:
[----:B------:R-:W-:Y:S05]  /*38b0*/  BSYNC B1 ;  /* 0x0000000000017941 */ /* 0x000fea0003800000 */
.L_x_82:
        /* <DEDUP_REMOVED lines=9> */
.L_x_85:
[----:B------:R-:W-:Y:S05]  /*3950*/  BSYNC B1 ;  /* 0x0000000000017941 */ /* 0x000fea0003800000 */
.L_x_84:
        /* <DEDUP_REMOVED lines=10> */
.L_x_87:
[----:B------:R-:W-:Y:S05]  /*3a00*/  BSYNC B1 ;  /* 0x0000000000017941 */ /* 0x000fea0003800000 */
.L_x_86:
        /* <DEDUP_REMOVED lines=10> */
.L_x_89:
[----:B------:R-:W-:Y:S05]  /*3ab0*/  BSYNC B1 ;  /* 0x0000000000017941 */ /* 0x000fea0003800000 */
.L_x_88:
        /* <DEDUP_REMOVED lines=9> */
.L_x_91:
[----:B------:R-:W-:Y:S05]  /*3b50*/  BSYNC B1 ;  /* 0x0000000000017941 */ /* 0x000fea0003800000 */
.L_x_90:
        /* <DEDUP_REMOVED lines=9> */
.L_x_93:
[----:B------:R-:W-:Y:S05]  /*3bf0*/  BSYNC B1 ;  /* 0x0000000000017941 */ /* 0x000fea0003800000 */
.L_x_92:
        /* <DEDUP_REMOVED lines=10> */
.L_x_95:
[----:B------:R-:W-:Y:S05]  /*3ca0*/  BSYNC B1 ;  /* 0x0000000000017941 */ /* 0x000fea0003800000 */
.L_x_94:
        /* <DEDUP_REMOVED lines=10> */
.L_x_97:
[----:B------:R-:W-:Y:S05]  /*3d50*/  BSYNC B1 ;  /* 0x0000000000017941 */ /* 0x000fea0003800000 */
.L_x_96:
        /* <DEDUP_REMOVED lines=9> */
.L_x_99:
[----:B------:R-:W-:Y:S05]  /*3df0*/  BSYNC B1 ;  /* 0x0000000000017941 */ /* 0x000fea0003800000 */
.L_x_98:
        /* <DEDUP_REMOVED lines=9> */
.L_x_101:
[----:B------:R-:W-:Y:S05]  /*3e90*/  BSYNC B1 ;  /* 0x0000000000017941 */ /* 0x000fea0003800000 */
.L_x_100:
        /* <DEDUP_REMOVED lines=10> */
.L_x_103:
[----:B------:R-:W-:Y:S05]  /*3f40*/  BSYNC B1 ;  /* 0x0000000000017941 */ /* 0x000fea0003800000 */
.L_x_102:
        /* <DEDUP_REMOVED lines=10> */
.L_x_105:
[----:B------:R-:W-:Y:S05]  /*3ff0*/  BSYNC B1 ;  /* 0x0000000000017941 */ /* 0x000fea0003800000 */
.L_x_104:
        /* <DEDUP_REMOVED lines=9> */
.L_x_107:
[----:B------:R-:W-:Y:S05]  /*4090*/  BSYNC B1 ;  /* 0x0000000000017941 */ /* 0x000fea0003800000 */
.L_x_106:
        /* <DEDUP_REMOVED lines=9> */
.L_x_109:
[----:B------:R-:W-:Y:S05]  /*4130*/  BSYNC B1 ;  /* 0x0000000000017941 */ /* 0x000fea0003800000 */
.L_x_108:
        /* <DEDUP_REMOVED lines=10> */
.L_x_111:
[----:B------:R-:W-:Y:S05]  /*41e0*/  BSYNC B1 ;  /* 0x0000000000017941 */ /* 0x000fea0003800000 */
.L_x_110:
        /* <DEDUP_REMOVED lines=10> */
.L_x_113:
[----:B------:R-:W-:Y:S05]  /*4290*/  BSYNC B1 ;  /* 0x0000000000017941 */ /* 0x000fea0003800000 */
.L_x_112:
        /* <DEDUP_REMOVED lines=9> */
.L_x_115:
[----:B------:R-:W-:Y:S05]  /*4330*/  BSYNC B1 ;  /* 0x0000000000017941 */ /* 0x000fea0003800000 */
.L_x_114:
        /* <DEDUP_REMOVED lines=9> */
.L_x_117:
[----:B------:R-:W-:Y:S05]  /*43d0*/  BSYNC B1 ;  /* 0x0000000000017941 */ /* 0x000fea0003800000 */
.L_x_116:
        /* <DEDUP_REMOVED lines=10> */
.L_x_119:
[----:B------:R-:W-:Y:S05]  /*4480*/  BSYNC B1 ;  /* 0x0000000000017941 */ /* 0x000fea0003800000 */
.L_x_118:
        /* <DEDUP_REMOVED lines=10> */
.L_x_121:
[----:B------:R-:W-:Y:S05]  /*4530*/  BSYNC B1 ;  /* 0x0000000000017941 */ /* 0x000fea0003800000 */
.L_x_120:
        /* <DEDUP_REMOVED lines=9> */
.L_x_123:
[----:B------:R-:W-:Y:S05]  /*45d0*/  BSYNC B1 ;  /* 0x0000000000017941 */ /* 0x000fea0003800000 */
.L_x_122:
        /* <DEDUP_REMOVED lines=9> */
.L_x_125:
[----:B------:R-:W-:Y:S05]  /*4670*/  BSYNC B1 ;  /* 0x0000000000017941 */ /* 0x000fea0003800000 */
.L_x_124:
        /* <DEDUP_REMOVED lines=10> */
.L_x_127:
[----:B------:R-:W-:Y:S05]  /*4720*/  BSYNC B1 ;  /* 0x0000000000017941 */ /* 0x000fea0003800000 */
.L_x_126:
        /* <DEDUP_REMOVED lines=10> */
.L_x_129:
[----:B------:R-:W-:Y:S05]  /*47d0*/  BSYNC B1 ;  /* 0x0000000000017941 */ /* 0x000fea0003800000 */
.L_x_128:
        /* <DEDUP_REMOVED lines=9> */
.L_x_131:
[----:B------:R-:W-:Y:S05]  /*4870*/  BSYNC B1 ;  /* 0x0000000000017941 */ /* 0x000fea0003800000 */
.L_x_130:
        /* <DEDUP_REMOVED lines=9> */
.L_x_133:
[----:B------:R-:W-:Y:S05]  /*4910*/  BSYNC B1 ;  /* 0x0000000000017941 */ /* 0x000fea0003800000 */
.L_x_132:
        /* <DEDUP_REMOVED lines=10> */
.L_x_135:
[----:B------:R-:W-:Y:S05]  /*49c0*/  BSYNC B1 ;  /* 0x0000000000017941 */ /* 0x000fea0003800000 */
.L_x_134:
        /* <DEDUP_REMOVED lines=10> */
.L_x_137:
[----:B------:R-:W-:Y:S05]  /*4a70*/  BSYNC B1 ;  /* 0x0000000000017941 */ /* 0x000fea0003800000 */
.L_x_136:
        /* <DEDUP_REMOVED lines=9> */
.L_x_139:
[----:B------:R-:W-:Y:S05]  /*4b10*/  BSYNC B1 ;  /* 0x0000000000017941 */ /* 0x000fea0003800000 */
.L_x_138:
        /* <DEDUP_REMOVED lines=9> */
.L_x_141:
[----:B------:R-:W-:Y:S05]  /*4bb0*/  BSYNC B1 ;  /* 0x0000000000017941 */ /* 0x000fea0003800000 */
.L_x_140:
        /* <DEDUP_REMOVED lines=10> */
.L_x_143:
[----:B------:R-:W-:Y:S05]  /*4c60*/  BSYNC B1 ;  /* 0x0000000000017941 */ /* 0x000fea0003800000 */
.L_x_142:
        /* <DEDUP_REMOVED lines=10> */
.L_x_145:
[----:B------:R-:W-:Y:S05]  /*4d10*/  BSYNC B1 ;  /* 0x0000000000017941 */ /* 0x000fea0003800000 */
.L_x_144:
        /* <DEDUP_REMOVED lines=9> */
.L_x_147:
[----:B------:R-:W-:Y:S05]  /*4db0*/  BSYNC B1 ;  /* 0x0000000000017941 */ /* 0x000fea0003800000 */
.L_x_146:
        /* <DEDUP_REMOVED lines=9> */
.L_x_149:
[----:B------:R-:W-:Y:S05]  /*4e50*/  BSYNC B1 ;  /* 0x0000000000017941 */ /* 0x000fea0003800000 */
.L_x_148:
        /* <DEDUP_REMOVED lines=10> */
.L_x_151:
[----:B------:R-:W-:Y:S05]  /*4f00*/  BSYNC B1 ;  /* 0x0000000000017941 */ /* 0x000fea0003800000 */
.L_x_150:
        /* <DEDUP_REMOVED lines=10> */
.L_x_153:
[----:B------:R-:W-:Y:S05]  /*4fb0*/  BSYNC B1 ;  /* 0x0000000000017941 */ /* 0x000fea0003800000 */
.L_x_152:
        /* <DEDUP_REMOVED lines=9> */
.L_x_155:
[----:B------:R-:W-:Y:S05]  /*5050*/  BSYNC B1 ;  /* 0x0000000000017941 */ /* 0x000fea0003800000 */
.L_x_154:
        /* <DEDUP_REMOVED lines=9> */
.L_x_157:
[----:B------:R-:W-:Y:S05]  /*50f0*/  BSYNC B1 ;  /* 0x0000000000017941 */ /* 0x000fea0003800000 */
.L_x_156:
        /* <DEDUP_REMOVED lines=10> */
.L_x_159:
[----:B------:R-:W-:Y:S05]  /*51a0*/  BSYNC B1 ;  /* 0x0000000000017941 */ /* 0x000fea0003800000 */
.L_x_158:
        /* <DEDUP_REMOVED lines=10> */
.L_x_161:
[----:B------:R-:W-:Y:S05]  /*5250*/  BSYNC B1 ;  /* 0x0000000000017941 */ /* 0x000fea0003800000 */
.L_x_160:
        /* <DEDUP_REMOVED lines=9> */
.L_x_163:
[----:B------:R-:W-:Y:S05]  /*52f0*/  BSYNC B1 ;  /* 0x0000000000017941 */ /* 0x000fea0003800000 */
.L_x_162:
        /* <DEDUP_REMOVED lines=9> */
.L_x_165:
[----:B------:R-:W-:Y:S05]  /*5390*/  BSYNC B1 ;  /* 0x0000000000017941 */ /* 0x000fea0003800000 */
.L_x_164:
        /* <DEDUP_REMOVED lines=10> */
.L_x_167:
[----:B------:R-:W-:Y:S05]  /*5440*/  BSYNC B1 ;  /* 0x0000000000017941 */ /* 0x000fea0003800000 */
.L_x_166:
        /* <DEDUP_REMOVED lines=10> */
.L_x_169:
[----:B------:R-:W-:Y:S05]  /*54f0*/  BSYNC B1 ;  /* 0x0000000000017941 */ /* 0x000fea0003800000 */
.L_x_168:
        /* <DEDUP_REMOVED lines=9> */
.L_x_171:
[----:B------:R-:W-:Y:S05]  /*5590*/  BSYNC B1 ;  /* 0x0000000000017941 */ /* 0x000fea0003800000 */
.L_x_170:
        /* <DEDUP_REMOVED lines=9> */
.L_x_173:
[----:B------:R-:W-:Y:S05]  /*5630*/  BSYNC B1 ;  /* 0x0000000000017941 */ /* 0x000fea0003800000 */
.L_x_172:
        /* <DEDUP_REMOVED lines=10> */
.L_x_175:
[----:B------:R-:W-:Y:S05]  /*56e0*/  BSYNC B1 ;  /* 0x0000000000017941 */ /* 0x000fea0003800000 */
.L_x_174:
        /* <DEDUP_REMOVED lines=10> */
.L_x_177:
[----:B------:R-:W-:Y:S05]  /*5790*/  BSYNC B1 ;  /* 0x0000000000017941 */ /* 0x000fea0003800000 */
.L_x_176:
        /* <DEDUP_REMOVED lines=9> */
.L_x_179:
[----:B------:R-:W-:Y:S05]  /*5830*/  BSYNC B1 ;  /* 0x0000000000017941 */ /* 0x000fea0003800000 */
.L_x_178:
        /* <DEDUP_REMOVED lines=9> */
.L_x_181:
[----:B------:R-:W-:Y:S05]  /*58d0*/  BSYNC B1 ;  /* 0x0000000000017941 */ /* 0x000fea0003800000 */
.L_x_180:
        /* <DEDUP_REMOVED lines=10> */
.L_x_183:
[----:B------:R-:W-:Y:S05]  /*5980*/  BSYNC B1 ;  /* 0x0000000000017941 */ /* 0x000fea0003800000 */
.L_x_182:
        /* <DEDUP_REMOVED lines=10> */
.L_x_185:
[----:B------:R-:W-:Y:S05]  /*5a30*/  BSYNC B1 ;  /* 0x0000000000017941 */ /* 0x000fea0003800000 */
.L_x_184:
        /* <DEDUP_REMOVED lines=9> */
.L_x_187:
[----:B------:R-:W-:Y:S05]  /*5ad0*/  BSYNC B1 ;  /* 0x0000000000017941 */ /* 0x000fea0003800000 */
.L_x_186:
        /* <DEDUP_REMOVED lines=9> */
.L_x_189:
[----:B------:R-:W-:Y:S05]  /*5b70*/  BSYNC B1 ;  /* 0x0000000000017941 */ /* 0x000fea0003800000 */
.L_x_188:
        /* <DEDUP_REMOVED lines=10> */
.L_x_191:
[----:B------:R-:W-:Y:S05]  /*5c20*/  BSYNC B1 ;  /* 0x0000000000017941 */ /* 0x000fea0003800000 */
.L_x_190:
        /* <DEDUP_REMOVED lines=10> */
.L_x_193:
[----:B------:R-:W-:Y:S05]  /*5cd0*/  BSYNC B1 ;  /* 0x0000000000017941 */ /* 0x000fea0003800000 */
.L_x_192:
        /* <DEDUP_REMOVED lines=9> */
.L_x_195:
[----:B------:R-:W-:Y:S05]  /*5d70*/  BSYNC B1 ;  /* 0x0000000000017941 */ /* 0x000fea0003800000 */
.L_x_194:
        /* <DEDUP_REMOVED lines=9> */
.L_x_197:
[----:B------:R-:W-:Y:S05]  /*5e10*/  BSYNC B1 ;  /* 0x0000000000017941 */ /* 0x000fea0003800000 */
.L_x_196:
        /* <DEDUP_REMOVED lines=10> */
.L_x_199:
[----:B------:R-:W-:Y:S05]  /*5ec0*/  BSYNC B1 ;  /* 0x0000000000017941 */ /* 0x000fea0003800000 */
.L_x_198:
        /* <DEDUP_REMOVED lines=10> */
.L_x_201:
[----:B------:R-:W-:Y:S05]  /*5f70*/  BSYNC B1 ;  /* 0x0000000000017941 */ /* 0x000fea0003800000 */
.L_x_200:
        /* <DEDUP_REMOVED lines=9> */
.L_x_203:
[----:B------:R-:W-:Y:S05]  /*6010*/  BSYNC B1 ;  /* 0x0000000000017941 */ /* 0x000fea0003800000 */
.L_x_202:
        /* <DEDUP_REMOVED lines=9> */
.L_x_205:
[----:B------:R-:W-:Y:S05]  /*60b0*/  BSYNC B1 ;  /* 0x0000000000017941 */ /* 0x000fea0003800000 */
.L_x_204:
        /* <DEDUP_REMOVED lines=10> */
.L_x_207:
[----:B------:R-:W-:Y:S05]  /*6160*/  BSYNC B1 ;  /* 0x0000000000017941 */ /* 0x000fea0003800000 */
.L_x_206:
        /* <DEDUP_REMOVED lines=10> */
.L_x_209:
[----:B------:R-:W-:Y:S05]  /*6210*/  BSYNC B1 ;  /* 0x0000000000017941 */ /* 0x000fea0003800000 */
.L_x_208:
        /* <DEDUP_REMOVED lines=9> */
.L_x_211:
[----:B------:R-:W-:Y:S05]  /*62b0*/  BSYNC B1 ;  /* 0x0000000000017941 */ /* 0x000fea0003800000 */
.L_x_210:
        /* <DEDUP_REMOVED lines=9> */
.L_x_213:
[----:B------:R-:W-:Y:S05]  /*6350*/  BSYNC B1 ;  /* 0x0000000000017941 */ /* 0x000fea0003800000 */
.L_x_212:
        /* <DEDUP_REMOVED lines=10> */
.L_x_215:
[----:B------:R-:W-:Y:S05]  /*6400*/  BSYNC B1 ;  /* 0x0000000000017941 */ /* 0x000fea0003800000 */
.L_x_214:
        /* <DEDUP_REMOVED lines=10> */
.L_x_217:
[----:B------:R-:W-:Y:S05]  /*64b0*/  BSYNC B1 ;  /* 0x0000000000017941 */ /* 0x000fea0003800000 */
.L_x_216:
        /* <DEDUP_REMOVED lines=9> */
.L_x_219:
[----:B------:R-:W-:Y:S05]  /*6550*/  BSYNC B1 ;  /* 0x0000000000017941 */ /* 0x000fea0003800000 */
.L_x_218:
        /* <DEDUP_REMOVED lines=9> */
.L_x_221:
[----:B------:R-:W-:Y:S05]  /*65f0*/  BSYNC B1 ;  /* 0x0000000000017941 */ /* 0x000fea0003800000 */
.L_x_220:
        /* <DEDUP_REMOVED lines=10> */
.L_x_223:
[----:B------:R-:W-:Y:S05]  /*66a0*/  BSYNC B1 ;  /* 0x0000000000017941 */ /* 0x000fea0003800000 */
.L_x_222:
        /* <DEDUP_REMOVED lines=10> */
.L_x_225:
[----:B------:R-:W-:Y:S05]  /*6750*/  BSYNC B1 ;  /* 0x0000000000017941 */ /* 0x000fea0003800000 */
.L_x_224:
        /* <DEDUP_REMOVED lines=9> */
.L_x_227:
[----:B------:R-:W-:Y:S05]  /*67f0*/  BSYNC B1 ;  /* 0x0000000000017941 */ /* 0x000fea0003800000 */
.L_x_226:
        /* <DEDUP_REMOVED lines=9> */
.L_x_229:
[----:B------:R-:W-:Y:S05]  /*6890*/  BSYNC B1 ;  /* 0x0000000000017941 */ /* 0x000fea0003800000 */
.L_x_228:
        /* <DEDUP_REMOVED lines=10> */
.L_x_231:
[----:B------:R-:W-:Y:S05]  /*6940*/  BSYNC B1 ;  /* 0x0000000000017941 */ /* 0x000fea0003800000 */
.L_x_230:
        /* <DEDUP_REMOVED lines=10> */
.L_x_233:
[----:B------:R-:W-:Y:S05]  /*69f0*/  BSYNC B1 ;  /* 0x0000000000017941 */ /* 0x000fea0003800000 */
.L_x_232:
        /* <DEDUP_REMOVED lines=9> */
.L_x_235:
[----:B------:R-:W-:Y:S05]  /*6a90*/  BSYNC B1 ;  /* 0x0000000000017941 */ /* 0x000fea0003800000 */
.L_x_234:
        /* <DEDUP_REMOVED lines=9> */
.L_x_237:
[----:B------:R-:W-:Y:S05]  /*6b30*/  BSYNC B1 ;  /* 0x0000000000017941 */ /* 0x000fea0003800000 */
.L_x_236:
        /* <DEDUP_REMOVED lines=10> */
.L_x_239:
[----:B------:R-:W-:Y:S05]  /*6be0*/  BSYNC B1 ;  /* 0x0000000000017941 */ /* 0x000fea0003800000 */
.L_x_238:
        /* <DEDUP_REMOVED lines=10> */
.L_x_241:
[----:B------:R-:W-:Y:S05]  /*6c90*/  BSYNC B1 ;  /* 0x0000000000017941 */ /* 0x000fea0003800000 */
.L_x_240:
        /* <DEDUP_REMOVED lines=9> */
.L_x_243:
[----:B------:R-:W-:Y:S05]  /*6d30*/  BSYNC B1 ;  /* 0x0000000000017941 */ /* 0x000fea0003800000 */
.L_x_242:
        /* <DEDUP_REMOVED lines=9> */
.L_x_245:
[----:B------:R-:W-:Y:S05]  /*6dd0*/  BSYNC B1 ;  /* 0x0000000000017941 */ /* 0x000fea0003800000 */
.L_x_244:
        /* <DEDUP_REMOVED lines=10> */
.L_x_247:
[----:B------:R-:W-:Y:S05]  /*6e80*/  BSYNC B1 ;  /* 0x0000000000017941 */ /* 0x000fea0003800000 */
.L_x_246:
        /* <DEDUP_REMOVED lines=10> */
.L_x_249:
[----:B------:R-:W-:Y:S05]  /*6f30*/  BSYNC B1 ;  /* 0x0000000000017941 */ /* 0x000fea0003800000 */
.L_x_248:
        /* <DEDUP_REMOVED lines=9> */
.L_x_251:
[----:B------:R-:W-:Y:S05]  /*6fd0*/  BSYNC B1 ;  /* 0x0000000000017941 */ /* 0x000fea0003800000 */
.L_x_250:
        /* <DEDUP_REMOVED lines=9> */
.L_x_253:
[----:B------:R-:W-:Y:S05]  /*7070*/  BSYNC B1 ;  /* 0x0000000000017941 */ /* 0x000fea0003800000 */
.L_x_252:
        /* <DEDUP_REMOVED lines=10> */
.L_x_255:
[----:B------:R-:W-:Y:S05]  /*7120*/  BSYNC B1 ;  /* 0x0000000000017941 */ /* 0x000fea0003800000 */
.L_x_254:
        /* <DEDUP_REMOVED lines=10> */
.L_x_257:
[----:B------:R-:W-:Y:S05]  /*71d0*/  BSYNC B1 ;  /* 0x0000000000017941 */ /* 0x000fea0003800000 */
.L_x_256:
        /* <DEDUP_REMOVED lines=9> */
.L_x_259:
[----:B------:R-:W-:Y:S05]  /*7270*/  BSYNC B1 ;  /* 0x0000000000017941 */ /* 0x000fea0003800000 */
.L_x_258:
        /* <DEDUP_REMOVED lines=9> */
.L_x_261:
[----:B------:R-:W-:Y:S05]  /*7310*/  BSYNC B1 ;  /* 0x0000000000017941 */ /* 0x000fea0003800000 */
.L_x_260:
        /* <DEDUP_REMOVED lines=10> */
.L_x_263:
[----:B------:R-:W-:Y:S05]  /*73c0*/  BSYNC B1 ;  /* 0x0000000000017941 */ /* 0x000fea0003800000 */
.L_x_262:
        /* <DEDUP_REMOVED lines=10> */
.L_x_265:
[----:B------:R-:W-:Y:S05]  /*7470*/  BSYNC B1 ;  /* 0x0000000000017941 */ /* 0x000fea0003800000 */
.L_x_264:
        /* <DEDUP_REMOVED lines=9> */
.L_x_267:
[----:B------:R-:W-:Y:S05]  /*7510*/  BSYNC B1 ;  /* 0x0000000000017941 */ /* 0x000fea0003800000 */
.L_x_266:
        /* <DEDUP_REMOVED lines=9> */
.L_x_269:
[----:B------:R-:W-:Y:S05]  /*75b0*/  BSYNC B1 ;  /* 0x0000000000017941 */ /* 0x000fea0003800000 */
.L_x_268:
        /* <DEDUP_REMOVED lines=10> */
.L_x_271:
[----:B------:R-:W-:Y:S05]  /*7660*/  BSYNC B1 ;  /* 0x0000000000017941 */ /* 0x000fea0003800000 */
.L_x_270:
        /* <DEDUP_REMOVED lines=10> */
.L_x_273:
[----:B------:R-:W-:Y:S05]  /*7710*/  BSYNC B1 ;  /* 0x0000000000017941 */ /* 0x000fea0003800000 */
.L_x_272:
        /* <DEDUP_REMOVED lines=9> */
.L_x_275:
[----:B------:R-:W-:Y:S05]  /*77b0*/  BSYNC B1 ;  /* 0x0000000000017941 */ /* 0x000fea0003800000 */
.L_x_274:
        /* <DEDUP_REMOVED lines=9> */
.L_x_277:
[----:B------:R-:W-:Y:S05]  /*7850*/  BSYNC B1 ;  /* 0x0000000000017941 */ /* 0x000fea0003800000 */
.L_x_276:
        /* <DEDUP_REMOVED lines=10> */
.L_x_279:
[----:B------:R-:W-:Y:S05]  /*7900*/  BSYNC B1 ;  /* 0x0000000000017941 */ /* 0x000fea0003800000 */
.L_x_278:
        /* <DEDUP_REMOVED lines=10> */
.L_x_281:
[----:B------:R-:W-:Y:S05]  /*79b0*/  BSYNC B1 ;  /* 0x0000000000017941 */ /* 0x000fea0003800000 */
.L_x_280:
[----:B-----5:R-:W-:Y:S01]  /*79c0*/  LOP3.LUT R3, R24, 0xffffe000, RZ, 0xc0, !PT ;  /* 0xffffe00018037812 */ /* 0x020fe200078ec0ff */
[----:B------:R-:W-:Y:S01]  /*79d0*/  BSSY B1, `(.L_x_282) ;  /* 0x0000008000017945 */ /* 0x000fe20003800000 */
[----:B------:R-:W-:-:S03]  /*79e0*/  ISETP.GT.AND P1, PT, R0, 0x8, P1 ;  /* 0x000000080000780c */ /* 0x000fc60000f24270 */
[----:B01--4-:R-:W-:-:S04]  /*79f0*/  FMUL R6, R3, R156 ;  /* 0x0000009c03067220 */ /* 0x013fc80000400000 */
[----:B------:R-:W-:-:S05]  /*7a00*/  FFMA R149, R149, R155, R6 ;  /* 0x0000009b95957223 */ /* 0x000fca0000000006 */
[----:B------:R-:W-:-:S05]  /*7a10*/  F2FP.TF32.F32.PACK_B R149, R149 ;  /* 0x00000095ff95723e */ /* 0x000fca00024050ff */
[----:B------:R0:W-:Y:S01]  /*7a20*/  @P3 STG.E desc[UR36][R4.64+0x3e4], R149 ;  /* 0x0003e49504003986 */ /* 0x0001e2000c101924 */
[----:B------:R-:W-:Y:S05]  /*7a30*/  @!P1 BRA `(.L_x_283) ;  /* 0x0000000000049947 */ /* 0x000fea0003800000 */
[----:B------:R1:W5:Y:S02]  /*7a40*/  LDG.E.LTC128B R24, desc[UR36][R8.64+0x3e0] ;  /* 0x0003e02408187981 */ /* 0x000364000c1e1920 */
.L_x_283:
[----:B------:R-:W-:Y:S05]  /*7a50*/  BSYNC B1 ;  /* 0x0000000000017941 */ /* 0x000fea0003800000 */
.L_x_282:
[----:B-----5:R-:W-:Y:S01]  /*7a60*/  LOP3.LUT R3, R24, 0xffffe000, RZ, 0xc0, !PT ;  /* 0xffffe00018037812 */ /* 0x020fe200078ec0ff */
[----:B0-----:R-:W-:Y:S01]  /*7a70*/  @P1 IMAD.MOV.U32 R4, RZ, RZ, R10 ;  /* 0x000000ffff041224 */ /* 0x001fe200078e000a */
[----:B------:R-:W-:Y:S01]  /*7a80*/  ISETP.GT.AND P0, PT, R0, 0x8, P0 ;  /* 0x000000080000780c */ /* 0x000fe20000704270 */
[----:B------:R-:W-:Y:S01]  /*7a90*/  @P1 IMAD.MOV.U32 R5, RZ, RZ, R11 ;  /* 0x000000ffff051224 */ /* 0x000fe200078e000b */
[----:B------:R-:W-:Y:S01]  /*7aa0*/  BSSY B1, `(.L_x_284) ;  /* 0x0000007000017945 */ /* 0x000fe20003800000 */
[----:B------:R-:W-:-:S04]  /*7ab0*/  FMUL R3, R3, R156 ;  /* 0x0000009c03037220 */ /* 0x000fc80000400000 */
[----:B------:R-:W-:-:S05]  /*7ac0*/  FFMA R3, R150, R155, R3 ;  /* 0x0000009b96037223 */ /* 0x000fca0000000003 */
[----:B------:R-:W-:-:S05]  /*7ad0*/  F2FP.TF32.F32.PACK_B R3, R3 ;  /* 0x00000003ff03723e */ /* 0x000fca00024050ff */
[----:B------:R0:W-:Y:S01]  /*7ae0*/  @P1 STG.E desc[UR36][R4.64+0x3e0], R3 ;  /* 0x0003e00304001986 */ /* 0x0001e2000c101924 */
[----:B------:R-:W-:Y:S05]  /*7af0*/  @!P0 BRA `(.L_x_285) ;  /* 0x0000000000048947 */ /* 0x000fea0003800000 */
[----:B------:R4:W5:Y:S02]  /*7b00*/  LDG.E.LTC128B R24, desc[UR36][R8.64+0x3e4] ;  /* 0x0003e42408187981 */ /* 0x000964000c1e1920 */
.L_x_285:
[----:B------:R-:W-:Y:S05]  /*7b10*/  BSYNC B1 ;  /* 0x0000000000017941 */ /* 0x000fea0003800000 */
.L_x_284:
[----:B------:R-:W-:Y:S05]  /*7b20*/  @!P0 BRA `(.L_x_286) ;  /* 0x0000002400308947 */ /* 0x000fea0003800000 */
[----:B0----5:R-:W-:-:S05]  /*7b30*/  LOP3.LUT R3, R24, 0xffffe000, RZ, 0xc0, !PT ;  /* 0xffffe00018037812 */ /* 0x021fca00078ec0ff */
[----:B------:R-:W-:-:S04]  /*7b40*/  FMUL R0, R3, R156 ;  /* 0x0000009c03007220 */ /* 0x000fc80000400000 */
[----:B------:R-:W-:-:S05]  /*7b50*/  FFMA R151, R151, R155, R0 ;  /* 0x0000009b97977223 */ /* 0x000fca0000000000 */
[----:B------:R-:W-:-:S05]  /*7b60*/  F2FP.TF32.F32.PACK_B R151, R151 ;  /* 0x00000097ff97723e */ /* 0x000fca00024050ff */
[----:B------:R0:W-:Y:S01]  /*7b70*/  STG.E desc[UR36][R10.64+0x3e4], R151 ;  /* 0x0003e4970a007986 */ /* 0x0001e2000c101924 */
[----:B------:R-:W-:Y:S05]  /*7b80*/  BRA `(.L_x_286) ;  /* 0x0000002400187947 */ /* 0x000fea0003800000 */
.L_x_33:
[----:B------:R-:W-:Y:S01]  /*7b90*/  ISETP.GT.AND P3, PT, R3, 0x1, PT ;  /* 0x000000010300780c */ /* 0x000fe20003f64270 */
[----:B------:R-:W-:Y:S01]  /*7ba0*/  ULDC.64 UR4, c[0x0][0x5c0] ;  /* 0x0001700000047ab9 */ /* 0x000fe20000000a00 */
[-C--:B------:R-:W-:Y:S01]  /*7bb0*/  FMUL R9, R24, R155.reuse ;  /* 0x0000009b18097220 */ /* 0x080fe20000400000 */
[----:B------:R-:W-:Y:S01]  /*7bc0*/  LEA R4, P4, R162, UR4, 0x2 ;  /* 0x00000004a2047c11 */ /* 0x000fe2000f8810ff */
[-C--:B------:R-:W-:Y:S01]  /*7bd0*/  FMUL R25, R25, R155.reuse ;  /* 0x0000009b19197220 */ /* 0x080fe20000400000 */
[----:B------:R-:W-:Y:S01]  /*7be0*/  ISETP.GT.AND P0, PT, R0, RZ, P3 ;  /* 0x000000ff0000720c */ /* 0x000fe20001f04270 */
[-C--:B------:R-:W-:Y:S01]  /*7bf0*/  FMUL R27, R27, R155.reuse ;  /* 0x0000009b1b1b7220 */ /* 0x080fe20000400000 */
[----:B------:R-:W-:Y:S01]  /*7c00*/  LEA.HI.X R5, R162, UR5, R173, 0x2, P4 ;  /* 0x00000005a2057c11 */ /* 0x000fe2000a0f14ad */
[----:B------:R-:W-:Y:S01]  /*7c10*/  FMUL R29, R29, R155 ;  /* 0x0000009b1d1d7220 */ /* 0x000fe20000400000 */
[----:B------:R-:W-:Y:S01]  /*7c20*/  F2FP.TF32.F32.PACK_B R9, R9 ;  /* 0x00000009ff09723e */ /* 0x000fe200024050ff */
[----:B------:R-:W-:Y:S01]  /*7c30*/  FMUL R31, R31, R155 ;  /* 0x0000009b1f1f7220 */ /* 0x000fe20000400000 */
[----:B------:R-:W-:Y:S01]  /*7c40*/  F2FP.TF32.F32.PACK_B R25, R25 ;  /* 0x00000019ff19723e */ /* 0x000fe200024050ff */
[-C--:B------:R-:W-:Y:S01]  /*7c50*/  FMUL R13, R32, R155.reuse ;  /* 0x0000009b200d7220 */ /* 0x080fe20000400000 */
[C---:B------:R-:W-:Y:S01]  /*7c60*/  SHF.L.U64.HI R7, R10.reuse, 0x5, R11 ;  /* 0x000000050a077819 */ /* 0x040fe2000001020b */
[----:B------:R0:W-:Y:S01]  /*7c70*/  @P2 STG.E desc[UR36][R4.64], R9 ;  /* 0x0000000904002986 */ /* 0x0001e2000c101924 */
[----:B------:R-:W-:Y:S01]  /*7c80*/  LEA R6, P4, R10, R4, 0x5 ;  /* 0x000000040a067211 */ /* 0x000fe200078828ff */
[-C--:B------:R-:W-:Y:S01]  /*7c90*/  FMUL R11, R26, R155.reuse ;  /* 0x0000009b1a0b7220 */ /* 0x080fe20000400000 */
[C---:B------:R-:W-:Y:S01]  /*7ca0*/  ISETP.GT.AND P1, PT, R0.reuse, 0x8, P1 ;  /* 0x000000080000780c */ /* 0x040fe20000f24270 */
[----:B------:R-:W-:Y:S01]  /*7cb0*/  @P0 STG.E desc[UR36][R4.64+0x4], R25 ;  /* 0x0000041904000986 */ /* 0x000fe2000c101924 */
[----:B------:R-:W-:Y:S01]  /*7cc0*/  ISETP.GT.AND P2, PT, R3, 0x8, PT ;  /* 0x000000080300780c */ /* 0x000fe20003f44270 */
[----:B------:R-:W-:Y:S01]  /*7cd0*/  IMAD.X R7, R7, 0x1, R5, P4 ;  /* 0x0000000107077824 */ /* 0x000fe200020e0605 */
[C---:B------:R-:W-:Y:S01]  /*7ce0*/  ISETP.GT.AND P3, PT, R0.reuse, 0x8, P3 ;  /* 0x000000080000780c */ /* 0x040fe20001f64270 */
[-C--:B------:R-:W-:Y:S01]  /*7cf0*/  FMUL R33, R33, R155.reuse ;  /* 0x0000009b21217220 */ /* 0x080fe20000400000 */
[----:B------:R-:W-:Y:S01]  /*7d00*/  ISETP.GT.AND P0, PT, R3, 0x9, PT ;  /* 0x000000090300780c */ /* 0x000fe20003f04270 */
[-C--:B------:R-:W-:Y:S01]  /*7d10*/  FMUL R35, R35, R155.reuse ;  /* 0x0000009b23237220 */ /* 0x080fe20000400000 */
[----:B------:R-:W-:Y:S01]  /*7d20*/  ISETP.GT.AND P5, PT, R0, RZ, P2 ;  /* 0x000000ff0000720c */ /* 0x000fe200017a4270 */
[-C--:B0-----:R-:W-:Y:S01]  /*7d30*/  FMUL R9, R28, R155.reuse ;  /* 0x0000009b1c097220 */ /* 0x081fe20000400000 */
[C---:B------:R-:W-:Y:S01]  /*7d40*/  ISETP.GT.AND P4, PT, R0.reuse, RZ, P0 ;  /* 0x000000ff0000720c */ /* 0x040fe20000784270 */
[----:B------:R-:W-:Y:S01]  /*7d50*/  FMUL R37, R37, R155 ;  /* 0x0000009b25257220 */ /* 0x000fe20000400000 */
[----:B------:R-:W-:Y:S01]  /*7d60*/  F2FP.TF32.F32.PACK_B R11, R11 ;  /* 0x0000000bff0b723e */ /* 0x000fe200024050ff */
[----:B------:R-:W-:Y:S01]  /*7d70*/  FMUL R39, R39, R155 ;  /* 0x0000009b27277220 */ /* 0x000fe20000400000 */
[----:B------:R-:W-:Y:S01]  /*7d80*/  F2FP.TF32.F32.PACK_B R27, R27 ;  /* 0x0000001bff1b723e */ /* 0x000fe200024050ff */
[----:B------:R-:W-:Y:S01]  /*7d90*/  FMUL R41, R41, R155 ;  /* 0x0000009b29297220 */ /* 0x000fe20000400000 */
[----:B------:R-:W-:Y:S01]  /*7da0*/  F2FP.TF32.F32.PACK_B R9, R9 ;  /* 0x00000009ff09723e */ /* 0x000fe200024050ff */
[----:B------:R0:W-:Y:S01]  /*7db0*/  @P1 STG.E desc[UR36][R6.64], R11 ;  /* 0x0000000b06001986 */ /* 0x0001e2000c101924 */
[----:B------:R-:W-:Y:S01]  /*7dc0*/  F2FP.TF32.F32.PACK_B R29, R29 ;  /* 0x0000001dff1d723e */ /* 0x000fe200024050ff */
[-C--:B------:R-:W-:Y:S01]  /*7dd0*/  FMUL R43, R43, R155.reuse ;  /* 0x0000009b2b2b7220 */ /* 0x080fe20000400000 */
[C---:B------:R-:W-:Y:S01]  /*7de0*/  ISETP.GT.AND P1, PT, R3.reuse, 0x10, PT ;  /* 0x000000100300780c */ /* 0x040fe20003f24270 */
[----:B------:R-:W-:Y:S01]  /*7df0*/  @P3 STG.E desc[UR36][R6.64+0x4], R27 ;  /* 0x0000041b06003986 */ /* 0x000fe2000c101924 */
[----:B------:R-:W-:Y:S01]  /*7e00*/  ISETP.GT.AND P3, PT, R3, 0x11, PT ;  /* 0x000000110300780c */ /* 0x000fe20003f64270 */
[-C--:B------:R-:W-:Y:S01]  /*7e10*/  FMUL R45, R45, R155.reuse ;  /* 0x0000009b2d2d7220 */ /* 0x080fe20000400000 */
[C---:B------:R-:W-:Y:S01]  /*7e20*/  ISETP.GT.AND P2, PT, R0.reuse, 0x8, P2 ;  /* 0x000000080000780c */ /* 0x040fe20001744270 */
[----:B------:R1:W-:Y:S01]  /*7e30*/  @P5 STG.E desc[UR36][R4.64+0x20], R9 ;  /* 0x0000200904005986 */ /* 0x0003e2000c101924 */
[C---:B------:R-:W-:Y:S01]  /*7e40*/  ISETP.GT.AND P0, PT, R0.reuse, 0x8, P0 ;  /* 0x000000080000780c */ /* 0x040fe20000704270 */
[-C--:B------:R-:W-:Y:S01]  /*7e50*/  FMUL R47, R47, R155.reuse ;  /* 0x0000009b2f2f7220 */ /* 0x080fe20000400000 */
[----:B------:R-:W-:Y:S01]  /*7e60*/  ISETP.GT.AND P5, PT, R0, RZ, P1 ;  /* 0x000000ff0000720c */ /* 0x000fe20000fa4270 */
[----:B------:R-:W-:Y:S01]  /*7e70*/  @P4 STG.E desc[UR36][R4.64+0x24], R29 ;  /* 0x0000241d04004986 */ /* 0x000fe2000c101924 */
[-C--:B0-----:R-:W-:Y:S01]  /*7e80*/  FMUL R11, R30, R155.reuse ;  /* 0x0000009b1e0b7220 */ /* 0x081fe20000400000 */
[----:B------:R-:W-:Y:S01]  /*7e90*/  ISETP.GT.AND P4, PT, R0, RZ, P3 ;  /* 0x000000ff0000720c */ /* 0x000fe20001f84270 */
[----:B------:R-:W-:Y:S01]  /*7ea0*/  FMUL R49, R49, R155 ;  /* 0x0000009b31317220 */ /* 0x000fe20000400000 */
[----:B------:R-:W-:Y:S01]  /*7eb0*/  F2FP.TF32.F32.PACK_B R31, R31 ;  /* 0x0000001fff1f723e */ /* 0x000fe200024050ff */
[----:B------:R-:W-:Y:S01]  /*7ec0*/  FMUL R51, R51, R155 ;  /* 0x0000009b33337220 */ /* 0x000fe20000400000 */
[----:B------:R-:W-:Y:S01]  /*7ed0*/  F2FP.TF32.F32.PACK_B R11, R11 ;  /* 0x0000000bff0b723e */ /* 0x000fe200024050ff */
[----:B------:R-:W-:Y:S01]  /*7ee0*/  FMUL R53, R53, R155 ;  /* 0x0000009b35357220 */ /* 0x000fe20000400000 */
[----:B------:R-:W-:Y:S01]  /*7ef0*/  F2FP.TF32.F32.PACK_B R13, R13 ;  /* 0x0000000dff0d723e */ /* 0x000fe200024050ff */
[----:B-1----:R-:W-:Y:S01]  /*7f00*/  FMUL R9, R34, R155 ;  /* 0x0000009b22097220 */ /* 0x002fe20000400000 */
[----:B------:R-:W-:Y:S01]  /*7f10*/  F2FP.TF32.F32.PACK_B R33, R33 ;  /* 0x00000021ff21723e */ /* 0x000fe200024050ff */
[----:B------:R0:W-:Y:S01]  /*7f20*/  @P2 STG.E desc[UR36][R6.64+0x20], R11 ;  /* 0x0000200b06002986 */ /* 0x0001e2000c101924 */
[C---:B------:R-:W-:Y:S01]  /*7f30*/  ISETP.GT.AND P1, PT, R0.reuse, 0x8, P1 ;  /* 0x000000080000780c */ /* 0x040fe20000f24270 */
[-C--:B------:R-:W-:Y:S01]  /*7f40*/  FMUL R55, R55, R155.reuse ;  /* 0x0000009b37377220 */ /* 0x080fe20000400000 */
[C---:B------:R-:W-:Y:S01]  /*7f50*/  ISETP.GT.AND P2, PT, R3.reuse, 0x19, PT ;  /* 0x000000190300780c */ /* 0x040fe20003f44270 */
[----:B------:R-:W-:Y:S01]  /*7f60*/  @P0 STG.E desc[UR36][R6.64+0x24], R31 ;  /* 0x0000241f06000986 */ /* 0x000fe2000c101924 */
[----:B------:R-:W-:Y:S01]  /*7f70*/  ISETP.GT.AND P0, PT, R3, 0x18, PT ;  /* 0x000000180300780c */ /* 0x000fe20003f04270 */
[----:B------:R-:W-:Y:S01]  /*7f80*/  FMUL R57, R57, R155 ;  /* 0x0000009b39397220 */ /* 0x000fe20000400000 */
[----:B------:R-:W-:Y:S01]  /*7f90*/  F2FP.TF32.F32.PACK_B R9, R9 ;  /* 0x00000009ff09723e */ /* 0x000fe200024050ff */
[----:B------:R1:W-:Y:S01]  /*7fa0*/  @P5 STG.E desc[UR36][R4.64+0x40], R13 ;  /* 0x0000400d04005986 */ /* 0x0003e2000c101924 */
[C---:B------:R-:W-:Y:S01]  /*7fb0*/  ISETP.GT.AND P5, PT, R0.reuse, RZ, P0 ;  /* 0x000000ff0000720c */ /* 0x040fe200007a4270 */
[----:B------:R-:W-:Y:S01]  /*7fc0*/  FMUL R59, R59, R155 ;  /* 0x0000009b3b3b7220 */ /* 0x000fe20000400000 */
[----:B------:R-:W-:Y:S01]  /*7fd0*/  F2FP.TF32.F32.PACK_B R35, R35 ;  /* 0x00000023ff23723e */ /* 0x000fe200024050ff */
[----:B------:R-:W-:Y:S01]  /*7fe0*/  @P4 STG.E desc[UR36][R4.64+0x44], R33 ;  /* 0x0000442104004986 */ /* 0x000fe2000c101924 */
[----:B------:R-:W-:Y:S01]  /*7ff0*/  ISETP.GT.AND P4, PT, R0, 0x8, P3 ;  /* 0x000000080000780c */ /* 0x000fe20001f84270 */
[----:B0-----:R-:W-:Y:S01]  /*8000*/  FMUL R11, R36, R155 ;  /* 0x0000009b240b7220 */ /* 0x001fe20000400000 */
[----:B------:R-:W-:Y:S01]  /*8010*/  ISETP.GT.AND P3, PT, R0, RZ, P2 ;  /* 0x000000ff0000720c */ /* 0x000fe20001764270 */
[----:B------:R0:W-:Y:S01]  /*8020*/  @P1 STG.E desc[UR36][R6.64+0x40], R9 ;  /* 0x0000400906001986 */ /* 0x0001e2000c101924 */
[----:B------:R-:W-:Y:S01]  /*8030*/  F2FP.TF32.F32.PACK_B R37, R37 ;  /* 0x00000025ff25723e */ /* 0x000fe200024050ff */
[----:B------:R-:W-:Y:S01]  /*8040*/  FMUL R61, R61, R155 ;  /* 0x0000009b3d3d7220 */ /* 0x000fe20000400000 */
[----:B------:R-:W-:Y:S01]  /*8050*/  F2FP.TF32.F32.PACK_B R11, R11 ;  /* 0x0000000bff0b723e */ /* 0x000fe200024050ff */
[-C--:B-1----:R-:W-:Y:S01]  /*8060*/  FMUL R13, R40, R155.reuse ;  /* 0x0000009b280d7220 */ /* 0x082fe20000400000 */
[----:B------:R-:W-:Y:S01]  /*8070*/  ISETP.GT.AND P1, PT, R3, 0x20, PT ;  /* 0x000000200300780c */ /* 0x000fe20003f24270 */
[-C--:B------:R-:W-:Y:S01]  /*8080*/  FMUL R63, R63, R155.reuse ;  /* 0x0000009b3f3f7220 */ /* 0x080fe20000400000 */
[C---:B------:R-:W-:Y:S01]  /*8090*/  ISETP.GT.AND P0, PT, R0.reuse, 0x8, P0 ;  /* 0x000000080000780c */ /* 0x040fe20000704270 */
[----:B------:R-:W-:Y:S01]  /*80a0*/  FMUL R65, R65, R155 ;  /* 0x0000009b41417220 */ /* 0x000fe20000400000 */
[----:B------:R-:W-:Y:S01]  /*80b0*/  F2FP.TF32.F32.PACK_B R39, R39 ;  /* 0x00000027ff27723e */ /* 0x000fe200024050ff */
[----:B------:R-:W-:Y:S01]  /*80c0*/  @P4 STG.E desc[UR36][R6.64+0x44], R35 ;  /* 0x0000442306004986 */ /* 0x000fe2000c101924 */
[----:B------:R-:W-:Y:S01]  /*80d0*/  ISETP.GT.AND P4, PT, R0, 0x8, P2 ;  /* 0x000000080000780c */ /* 0x000fe20001784270 */
[-C--:B0-----:R-:W-:Y:S01]  /*80e0*/  FMUL R9, R38, R155.reuse ;  /* 0x0000009b26097220 */ /* 0x081fe20000400000 */
[----:B------:R-:W-:Y:S01]  /*80f0*/  ISETP.GT.AND P2, PT, R3, 0x21, PT ;  /* 0x000000210300780c */ /* 0x000fe20003f44270 */
[----:B------:R0:W-:Y:S01]  /*8100*/  @P5 STG.E desc[UR36][R4.64+0x60], R11 ;  /* 0x0000600b04005986 */ /* 0x0001e2000c101924 */
[C---:B------:R-:W-:Y:S01]  /*8110*/  ISETP.GT.AND P5, PT, R0.reuse, RZ, P1 ;  /* 0x000000ff0000720c */ /* 0x040fe20000fa4270 */
[----:B------:R-:W-:Y:S01]  /*8120*/  FMUL R67, R67, R155 ;  /* 0x0000009b43437220 */ /* 0x000fe20000400000 */
[----:B------:R-:W-:Y:S01]  /*8130*/  F2FP.TF32.F32.PACK_B R9, R9 ;  /* 0x00000009ff09723e */ /* 0x000fe200024050ff */
[----:B------:R-:W-:Y:S01]  /*8140*/  @P3 STG.E desc[UR36][R4.64+0x64], R37 ;  /* 0x0000642504003986 */ /* 0x000fe2000c101924 */
[C---:B------:R-:W-:Y:S01]  /*8150*/  ISETP.GT.AND P3, PT, R0.reuse, RZ, P2 ;  /* 0x000000ff0000720c */ /* 0x040fe20001764270 */
[----:B------:R-:W-:Y:S01]  /*8160*/  FMUL R69, R69, R155 ;  /* 0x0000009b45457220 */ /* 0x000fe20000400000 */
[----:B------:R-:W-:Y:S01]  /*8170*/  F2FP.TF32.F32.PACK_B R13, R13 ;  /* 0x0000000dff0d723e */ /* 0x000fe200024050ff */
[----:B------:R1:W-:Y:S01]  /*8180*/  @P0 STG.E desc[UR36][R6.64+0x60], R9 ;  /* 0x0000600906000986 */ /* 0x0003e2000c101924 */
[----:B------:R-:W-:Y:S01]  /*8190*/  F2FP.TF32.F32.PACK_B R41, R41 ;  /* 0x00000029ff29723e */ /* 0x000fe200024050ff */
[-C--:B------:R-:W-:Y:S01]  /*81a0*/  FMUL R71, R71, R155.reuse ;  /* 0x0000009b47477220 */ /* 0x080fe20000400000 */
[C---:B------:R-:W-:Y:S01]  /*81b0*/  ISETP.GT.AND P0, PT, R3.reuse, 0x28, PT ;  /* 0x000000280300780c */ /* 0x040fe20003f04270 */
[----:B------:R-:W-:Y:S01]  /*81c0*/  @P4 STG.E desc[UR36][R6.64+0x64], R39 ;  /* 0x0000642706004986 */ /* 0x000fe2000c101924 */
[----:B------:R-:W-:Y:S01]  /*81d0*/  ISETP.GT.AND P1, PT, R0, 0x8, P1 ;  /* 0x000000080000780c */ /* 0x000fe20000f24270 */
[-C--:B0-----:R-:W-:Y:S01]  /*81e0*/  FMUL R11, R44, R155.reuse ;  /* 0x0000009b2c0b7220 */ /* 0x081fe20000400000 */
[C---:B------:R-:W-:Y:S01]  /*81f0*/  ISETP.GT.AND P4, PT, R0.reuse, 0x8, P2 ;  /* 0x000000080000780c */ /* 0x040fe20001784270 */
[----:B------:R0:W-:Y:S01]  /*8200*/  @P5 STG.E desc[UR36][R4.64+0x80], R13 ;  /* 0x0000800d04005986 */ /* 0x0001e2000c101924 */
[----:B------:R-:W-:Y:S01]  /*8210*/  ISETP.GT.AND P2, PT, R3, 0x29, PT ;  /* 0x000000290300780c */ /* 0x000fe20003f44270 */
[-C--:B------:R-:W-:Y:S01]  /*8220*/  FMUL R73, R73, R155.reuse ;  /* 0x0000009b49497220 */ /* 0x080fe20000400000 */
[----:B------:R-:W-:Y:S01]  /*8230*/  ISETP.GT.AND P5, PT, R0, RZ, P0 ;  /* 0x000000ff0000720c */ /* 0x000fe200007a4270 */
[-C--:B-1----:R-:W-:Y:S01]  /*8240*/  FMUL R9, R42, R155.reuse ;  /* 0x0000009b2a097220 */ /* 0x082fe20000400000 */
[----:B------:R-:W-:Y:S01]  /*8250*/  @P3 STG.E desc[UR36][R4.64+0x84], R41 ;  /* 0x0000842904003986 */ /* 0x000fe2000c101924 */
[----:B------:R-:W-:Y:S01]  /*8260*/  ISETP.GT.AND P3, PT, R0, RZ, P2 ;  /* 0x000000ff0000720c */ /* 0x000fe20001764270 */
[----:B------:R-:W-:Y:S01]  /*8270*/  FMUL R75, R75, R155 ;  /* 0x0000009b4b4b7220 */ /* 0x000fe20000400000 */
[----:B------:R-:W-:Y:S01]  /*8280*/  F2FP.TF32.F32.PACK_B R43, R43 ;  /* 0x0000002bff2b723e */ /* 0x000fe200024050ff */
[----:B------:R-:W-:Y:S01]  /*8290*/  FMUL R77, R77, R155 ;  /* 0x0000009b4d4d7220 */ /* 0x000fe20000400000 */
[----:B------:R-:W-:Y:S01]  /*82a0*/  F2FP.TF32.F32.PACK_B R9, R9 ;  /* 0x00000009ff09723e */ /* 0x000fe200024050ff */
[----:B------:R-:W-:Y:S01]  /*82b0*/  FMUL R79, R79, R155 ;  /* 0x0000009b4f4f7220 */ /* 0x000fe20000400000 */
[----:B------:R-:W-:Y:S01]  /*82c0*/  F2FP.TF32.F32.PACK_B R11, R11 ;  /* 0x0000000bff0b723e */ /* 0x000fe200024050ff */
[----:B0-----:R-:W-:Y:S01]  /*82d0*/  FMUL R13, R48, R155 ;  /* 0x0000009b300d7220 */ /* 0x001fe20000400000 */
[----:B------:R-:W-:Y:S01]  /*82e0*/  F2FP.TF32.F32.PACK_B R45, R45 ;  /* 0x0000002dff2d723e */ /* 0x000fe200024050ff */
[----:B------:R0:W-:Y:S01]  /*82f0*/  @P1 STG.E desc[UR36][R6.64+0x80], R9 ;  /* 0x0000800906001986 */ /* 0x0001e2000c101924 */
[----:B------:R-:W-:Y:S01]  /*8300*/  ISETP.GT.AND P1, PT, R3, 0x30, PT ;  /* 0x000000300300780c */ /* 0x000fe20003f24270 */
[-C--:B------:R-:W-:Y:S01]  /*8310*/  FMUL R81, R81, R155.reuse ;  /* 0x0000009b51517220 */ /* 0x080fe20000400000 */
[C---:B------:R-:W-:Y:S01]  /*8320*/  ISETP.GT.AND P0, PT, R0.reuse, 0x8, P0 ;  /* 0x000000080000780c */ /* 0x040fe20000704270 */
[----:B------:R-:W-:Y:S01]  /*8330*/  @P4 STG.E desc[UR36][R6.64+0x84], R43 ;  /* 0x0000842b06004986 */ /* 0x000fe2000c101924 */
[C---:B------:R-:W-:Y:S01]  /*8340*/  ISETP.GT.AND P4, PT, R0.reuse, 0x8, P2 ;  /* 0x000000080000780c */ /* 0x040fe20001784270 */
[-C--:B------:R-:W-:Y:S01]  /*8350*/  FMUL R83, R83, R155.reuse ;  /* 0x0000009b53537220 */ /* 0x080fe20000400000 */
[----:B------:R-:W-:Y:S01]  /*8360*/  ISETP.GT.AND P2, PT, R3, 0x31, PT ;  /* 0x000000310300780c */ /* 0x000fe20003f44270 */
[----:B------:R1:W-:Y:S01]  /*8370*/  @P5 STG.E desc[UR36][R4.64+0xa0], R11 ;  /* 0x0000a00b04005986 */ /* 0x0003e2000c101924 */
[----:B------:R-:W-:Y:S01]  /*8380*/  ISETP.GT.AND P5, PT, R0, RZ, P1 ;  /* 0x000000ff0000720c */ /* 0x000fe20000fa4270 */
[----:B------:R-:W-:Y:S01]  /*8390*/  FMUL R85, R85, R155 ;  /* 0x0000009b55557220 */ /* 0x000fe20000400000 */
[----:B------:R-:W-:Y:S01]  /*83a0*/  F2FP.TF32.F32.PACK_B R47, R47 ;  /* 0x0000002fff2f723e */ /* 0x000fe200024050ff */
[-C--:B0-----:R-:W-:Y:S01]  /*83b0*/  FMUL R9, R46, R155.reuse ;  /* 0x0000009b2e097220 */ /* 0x081fe20000400000 */
        /* <DEDUP_REMOVED lines=8> */
[-C--:B-1----:R-:W-:Y:S01]  /*8440*/  FMUL R11, R52, R155.reuse ;  /* 0x0000009b340b7220 */ /* 0x082fe20000400000 */
[C---:B------:R-:W-:Y:S01]  /*8450*/  ISETP.GT.AND P1, PT, R0.reuse, 0x8, P1 ;  /* 0x000000080000780c */ /* 0x040fe20000f24270 */
[----:B------:R0:W-:Y:S01]  /*8460*/  @P0 STG.E desc[UR36][R6.64+0xa0], R9 ;  /* 0x0000a00906000986 */ /* 0x0001e2000c101924 */
[----:B------:R-:W-:Y:S01]  /*8470*/  ISETP.GT.AND P0, PT, R3, 0x38, PT ;  /* 0x000000380300780c */ /* 0x000fe20003f04270 */
[----:B------:R-:W-:Y:S01]  /*8480*/  FMUL R93, R93, R155 ;  /* 0x0000009b5d5d7220 */ /* 0x000fe20000400000 */
[----:B------:R-:W-:Y:S01]  /*8490*/  F2FP.TF32.F32.PACK_B R51, R51 ;  /* 0x00000033ff33723e */ /* 0x000fe200024050ff */
        /* <DEDUP_REMOVED lines=10> */
[C---:B------:R-:W-:Y:S01]  /*8540*/  ISETP.GT.AND P3, PT, R0.reuse, RZ, P2 ;  /* 0x000000ff0000720c */ /* 0x040fe20001764270 */
[----:B------:R-:W-:Y:S01]  /*8550*/  FMUL R99, R99, R155 ;  /* 0x0000009b63637220 */ /* 0x000fe20000400000 */
[----:B------:R-:W-:Y:S01]  /*8560*/  F2FP.TF32.F32.PACK_B R53, R53 ;  /* 0x00000035ff35723e */ /* 0x000fe200024050ff */
[----:B------:R-:W-:Y:S01]  /*8570*/  FMUL R101, R101, R155 ;  /* 0x0000009b65657220 */ /* 0x000fe20000400000 */
[----:B------:R-:W-:Y:S01]  /*8580*/  F2FP.TF32.F32.PACK_B R9, R9 ;  /* 0x00000009ff09723e */ /* 0x000fe200024050ff */
[-C--:B------:R-:W-:Y:S01]  /*8590*/  FMUL R103, R103, R155.reuse ;  /* 0x0000009b67677220 */ /* 0x080fe20000400000 */
[----:B------:R-:W-:Y:S01]  /*85a0*/  ISETP.GT.AND P0, PT, R0, 0x8, P0 ;  /* 0x000000080000780c */ /* 0x000fe20000704270 */
[----:B-1----:R-:W-:Y:S01]  /*85b0*/  FMUL R13, R56, R155 ;  /* 0x0000009b380d7220 */ /* 0x002fe20000400000 */
[----:B------:R-:W-:Y:S01]  /*85c0*/  F2FP.TF32.F32.PACK_B R55, R55 ;  /* 0x00000037ff37723e */ /* 0x000fe200024050ff */
        /* <DEDUP_REMOVED lines=15> */
[-C--:B------:R-:W-:Y:S01]  /*86c0*/  FMUL R111, R111, R155.reuse ;  /* 0x0000009b6f6f7220 */ /* 0x080fe20000400000 */
[----:B------:R-:W-:Y:S01]  /*86d0*/  ISETP.GT.AND P1, PT, R0, 0x8, P1 ;  /* 0x000000080000780c */ /* 0x000fe20000f24270 */
[----:B------:R-:W-:Y:S01]  /*86e0*/  FMUL R113, R113, R155 ;  /* 0x0000009b71717220 */ /* 0x000fe20000400000 */
[----:B------:R-:W-:Y:S01]  /*86f0*/  F2FP.TF32.F32.PACK_B R9, R9 ;  /* 0x00000009ff09723e */ /* 0x000fe200024050ff */
[-C--:B------:R-:W-:Y:S01]  /*8700*/  FMUL R115, R115, R155.reuse ;  /* 0x0000009b73737220 */ /* 0x080fe20000400000 */
[----:B-1----:R-:W-:Y:S01]  /*8710*/  FMUL R11, R60, R155 ;  /* 0x0000009b3c0b7220 */ /* 0x002fe20000400000 */
[----:B------:R-:W-:Y:S01]  /*8720*/  F2FP.TF32.F32.PACK_B R59, R59 ;  /* 0x0000003bff3b723e */ /* 0x000fe200024050ff */
[-C--:B------:R-:W-:Y:S01]  /*8730*/  FMUL R117, R117, R155.reuse ;  /* 0x0000009b75757220 */ /* 0x080fe20000400000 */
        /* <DEDUP_REMOVED lines=58> */
[----:B0-----:R-:W-:Y:S01]  /*8ae0*/  FMUL R9, R66, R155 ;  /* 0x0000009b42097220 */ /* 0x001fe20000400000 */
[----:B------:R-:W-:Y:S01]  /*8af0*/  @P3 STG.E desc[UR36][R4.64+0x144], R65 ;  /* 0x0001444104003986 */ /* 0x000fe2000c101924 */
[----:B------:R-:W-:-:S02]  /*8b00*/  ISETP.GT.AND P3, PT, R0, RZ, P2 ;  /* 0x000000ff0000720c */ /* 0x000fc40001764270 */
[----:B------:R-:W-:Y:S02]  /*8b10*/  ISETP.GT.AND P0, PT, R0, 0x8, P0 ;  /* 0x000000080000780c */ /* 0x000fe40000704270 */
[----:B------:R-:W-:Y:S01]  /*8b20*/  F2FP.TF32.F32.PACK_B R9, R9 ;  /* 0x00000009ff09723e */ /* 0x000fe200024050ff */
[----:B-1----:R-:W-:Y:S01]  /*8b30*/  FMUL R13, R72, R155 ;  /* 0x0000009b480d7220 */ /* 0x002fe20000400000 */
[----:B------:R-:W-:-:S03]  /*8b40*/  F2FP.TF32.F32.PACK_B R71, R71 ;  /* 0x00000047ff47723e */ /* 0x000fc600024050ff */
[----:B------:R0:W-:Y:S01]  /*8b50*/  @P1 STG.E desc[UR36][R6.64+0x140], R9 ;  /* 0x0001400906001986 */ /* 0x0001e2000c101924 */
[C---:B------:R-:W-:Y:S02]  /*8b60*/  ISETP.GT.AND P1, PT, R3.reuse, 0x60, PT ;  /* 0x000000600300780c */ /* 0x040fe40003f24270 */
[----:B------:R-:W-:Y:S01]  /*8b70*/  F2FP.TF32.F32.PACK_B R13, R13 ;  /* 0x0000000dff0d723e */ /* 0x000fe200024050ff */
[----:B------:R-:W-:Y:S01]  /*8b80*/  @P4 STG.E desc[UR36][R6.64+0x144], R67 ;  /* 0x0001444306004986 */ /* 0x000fe2000c101924 */
[C---:B------:R-:W-:Y:S02]  /*8b90*/  ISETP.GT.AND P4, PT, R0.reuse, 0x8, P2 ;  /* 0x000000080000780c */ /* 0x040fe40001784270 */
[----:B------:R-:W-:Y:S01]  /*8ba0*/  ISETP.GT.AND P2, PT, R3, 0x61, PT ;  /* 0x000000610300780c */ /* 0x000fe20003f44270 */
[----:B------:R1:W-:Y:S01]  /*8bb0*/  @P5 STG.E desc[UR36][R4.64+0x160], R11 ;  /* 0x0001600b04005986 */ /* 0x0003e2000c101924 */
[----:B------:R-:W-:Y:S02]  /*8bc0*/  ISETP.GT.AND P5, PT, R0, RZ, P1 ;  /* 0x000000ff0000720c */ /* 0x000fe40000fa4270 */
        /* <DEDUP_REMOVED lines=257> */
[----:B------:R-:W-:Y:S01]  /*9be0*/  @P3 STG.E desc[UR36][R4.64+0x364], R133 ;  /* 0x0003648504003986 */ /* 0x000fe2000c101924 */
[----:B0-----:R-:W-:Y:S01]  /*9bf0*/  FMUL R9, R134, R155 ;  /* 0x0000009b86097220 */ /* 0x001fe20000400000 */
[----:B------:R-:W-:-:S02]  /*9c00*/  ISETP.GT.AND P3, PT, R0, RZ, P2 ;  /* 0x000000ff0000720c */ /* 0x000fc40001764270 */
[----:B------:R-:W-:Y:S02]  /*9c10*/  ISETP.GT.AND P1, PT, R0, 0x8, P1 ;  /* 0x000000080000780c */ /* 0x000fe40000f24270 */
[----:B------:R-:W-:Y:S01]  /*9c20*/  F2FP.TF32.F32.PACK_B R9, R9 ;  /* 0x00000009ff09723e */ /* 0x000fe200024050ff */
[----:B-1----:R-:W-:Y:S01]  /*9c30*/  FMUL R11, R140, R155 ;  /* 0x0000009b8c0b7220 */ /* 0x002fe20000400000 */
[----:B------:R-:W-:-:S03]  /*9c40*/  F2FP.TF32.F32.PACK_B R139, R139 ;  /* 0x0000008bff8b723e */ /* 0x000fc600024050ff */
[----:B------:R0:W-:Y:S01]  /*9c50*/  @P0 STG.E desc[UR36][R6.64+0x360], R9 ;  /* 0x0003600906000986 */ /* 0x0001e2000c101924 */
[----:B------:R-:W-:Y:S02]  /*9c60*/  F2FP.TF32.F32.PACK_B R141, R141 ;  /* 0x0000008dff8d723e */ /* 0x000fe400024050ff */
[----:B------:R-:W-:Y:S01]  /*9c70*/  F2FP.TF32.F32.PACK_B R11, R11 ;  /* 0x0000000bff0b723e */ /* 0x000fe200024050ff */
[----:B------:R-:W-:Y:S01]  /*9c80*/  @P4 STG.E desc[UR36][R6.64+0x364], R135 ;  /* 0x0003648706004986 */ /* 0x000fe2000c101924 */
[C---:B------:R-:W-:Y:S02]  /*9c90*/  ISETP.GT.AND P4, PT, R3.reuse, 0xe8, PT ;  /* 0x000000e80300780c */ /* 0x040fe40003f84270 */
[----:B------:R-:W-:Y:S01]  /*9ca0*/  F2FP.TF32.F32.PACK_B R143, R143 ;  /* 0x0000008fff8f723e */ /* 0x000fe200024050ff */
[----:B------:R1:W-:Y:S01]  /*9cb0*/  @P5 STG.E desc[UR36][R4.64+0x380], R13 ;  /* 0x0003800d04005986 */ /* 0x0003e2000c101924 */
[----:B------:R-:W-:Y:S02]  /*9cc0*/  ISETP.GT.AND P5, PT, R3, 0xe9, PT ;  /* 0x000000e90300780c */ /* 0x000fe40003fa4270 */
[----:B------:R-:W-:Y:S01]  /*9cd0*/  F2FP.TF32.F32.PACK_B R145, R145 ;  /* 0x00000091ff91723e */ /* 0x000fe200024050ff */
[----:B------:R-:W-:Y:S01]  /*9ce0*/  @P3 STG.E desc[UR36][R4.64+0x384], R137 ;  /* 0x0003848904003986 */ /* 0x000fe2000c101924 */
[----:B------:R-:W-:Y:S01]  /*9cf0*/  ISETP.GT.AND P3, PT, R0, 0x8, P2 ;  /* 0x000000080000780c */ /* 0x000fe20001764270 */
[----:B0-----:R-:W-:Y:S01]  /*9d00*/  FMUL R9, R138, R155 ;  /* 0x0000009b8a097220 */ /* 0x001fe20000400000 */
[----:B------:R-:W-:-:S02]  /*9d10*/  ISETP.GT.AND P2, PT, R0, RZ, P4 ;  /* 0x000000ff0000720c */ /* 0x000fc40002744270 */
[C---:B------:R-:W-:Y:S02]  /*9d20*/  ISETP.GT.AND P0, PT, R0.reuse, RZ, P5 ;  /* 0x000000ff0000720c */ /* 0x040fe40002f04270 */
[----:B------:R-:W-:Y:S01]  /*9d30*/  ISETP.GT.AND P4, PT, R0, 0x8, P4 ;  /* 0x000000080000780c */ /* 0x000fe20002784270 */
[----:B-1----:R-:W-:Y:S01]  /*9d40*/  FMUL R13, R142, R155 ;  /* 0x0000009b8e0d7220 */ /* 0x002fe20000400000 */
[----:B------:R-:W-:Y:S02]  /*9d50*/  ISETP.GT.AND P5, PT, R0, 0x8, P5 ;  /* 0x000000080000780c */ /* 0x000fe40002fa4270 */
[----:B------:R-:W-:Y:S02]  /*9d60*/  F2FP.TF32.F32.PACK_B R9, R9 ;  /* 0x00000009ff09723e */ /* 0x000fe400024050ff */
[----:B------:R-:W-:Y:S02]  /*9d70*/  F2FP.TF32.F32.PACK_B R13, R13 ;  /* 0x0000000dff0d723e */ /* 0x000fe400024050ff */
[----:B------:R-:W-:Y:S01]  /*9d80*/  F2FP.TF32.F32.PACK_B R147, R147 ;  /* 0x00000093ff93723e */ /* 0x000fe200024050ff */
[----:B------:R0:W-:Y:S01]  /*9d90*/  @P1 STG.E desc[UR36][R6.64+0x380], R9 ;  /* 0x0003800906001986 */ /* 0x0001e2000c101924 */
[----:B------:R-:W-:-:S02]  /*9da0*/  ISETP.GT.AND P1, PT, R3, 0xf8, PT ;  /* 0x000000f80300780c */ /* 0x000fc40003f24270 */
[----:B------:R-:W-:Y:S01]  /*9db0*/  F2FP.TF32.F32.PACK_B R149, R149 ;  /* 0x00000095ff95723e */ /* 0x000fe200024050ff */
[----:B------:R-:W-:Y:S01]  /*9dc0*/  @P3 STG.E desc[UR36][R6.64+0x384], R139 ;  /* 0x0003848b06003986 */ /* 0x000fe2000c101924 */
[C---:B------:R-:W-:Y:S02]  /*9dd0*/  ISETP.GT.AND P3, PT, R3.reuse, 0xf0, PT ;  /* 0x000000f00300780c */ /* 0x040fe40003f64270 */
[----:B------:R-:W-:Y:S01]  /*9de0*/  F2FP.TF32.F32.PACK_B R151, R151 ;  /* 0x00000097ff97723e */ /* 0x000fe200024050ff */
[----:B------:R1:W-:Y:S01]  /*9df0*/  @P2 STG.E desc[UR36][R4.64+0x3a0], R11 ;  /* 0x0003a00b04002986 */ /* 0x0003e2000c101924 */
[----:B------:R-:W-:-:S03]  /*9e00*/  ISETP.GT.AND P2, PT, R3, 0xf1, PT ;  /* 0x000000f10300780c */ /* 0x000fc60003f44270 */
[----:B------:R-:W-:Y:S01]  /*9e10*/  @P0 STG.E desc[UR36][R4.64+0x3a4], R141 ;  /* 0x0003a48d04000986 */ /* 0x000fe2000c101924 */
[----:B------:R-:W-:Y:S01]  /*9e20*/  ISETP.GT.AND P0, PT, R3, 0xf9, PT ;  /* 0x000000f90300780c */ /* 0x000fe20003f04270 */
[-C--:B------:R-:W-:Y:S01]  /*9e30*/  FMUL R3, R144, R155.reuse ;  /* 0x0000009b90037220 */ /* 0x080fe20000400000 */
[----:B0-----:R-:W-:Y:S01]  /*9e40*/  FMUL R9, R146, R155 ;  /* 0x0000009b92097220 */ /* 0x001fe20000400000 */
[----:B------:R0:W-:Y:S01]  /*9e50*/  @P4 STG.E desc[UR36][R6.64+0x3a0], R13 ;  /* 0x0003a00d06004986 */ /* 0x0001e2000c101924 */
[C---:B------:R-:W-:Y:S02]  /*9e60*/  ISETP.GT.AND P4, PT, R0.reuse, RZ, P2 ;  /* 0x000000ff0000720c */ /* 0x040fe40001784270 */
[----:B------:R-:W-:Y:S01]  /*9e70*/  F2FP.TF32.F32.PACK_B R3, R3 ;  /* 0x00000003ff03723e */ /* 0x000fe200024050ff */
[----:B------:R-:W-:Y:S01]  /*9e80*/  @P5 STG.E desc[UR36][R6.64+0x3a4], R143 ;  /* 0x0003a48f06005986 */ /* 0x000fe2000c101924 */
[----:B------:R-:W-:Y:S01]  /*9e90*/  ISETP.GT.AND P5, PT, R0, RZ, P3 ;  /* 0x000000ff0000720c */ /* 0x000fe20001fa4270 */
[----:B-1----:R-:W-:Y:S01]  /*9ea0*/  FMUL R11, R148, R155 ;  /* 0x0000009b940b7220 */ /* 0x002fe20000400000 */
[----:B------:R-:W-:-:S02]  /*9eb0*/  ISETP.GT.AND P3, PT, R0, 0x8, P3 ;  /* 0x000000080000780c */ /* 0x000fc40001f64270 */
[----:B------:R-:W-:Y:S02]  /*9ec0*/  ISETP.GT.AND P2, PT, R0, 0x8, P2 ;  /* 0x000000080000780c */ /* 0x000fe40001744270 */
[----:B------:R-:W-:Y:S01]  /*9ed0*/  F2FP.TF32.F32.PACK_B R9, R9 ;  /* 0x00000009ff09723e */ /* 0x000fe200024050ff */
[----:B0-----:R-:W-:Y:S01]  /*9ee0*/  FMUL R13, R150, R155 ;  /* 0x0000009b960d7220 */ /* 0x001fe20000400000 */
[----:B------:R-:W-:-:S04]  /*9ef0*/  F2FP.TF32.F32.PACK_B R11, R11 ;  /* 0x0000000bff0b723e */ /* 0x000fc800024050ff */
[----:B------:R-:W-:Y:S01]  /*9f00*/  F2FP.TF32.F32.PACK_B R13, R13 ;  /* 0x0000000dff0d723e */ /* 0x000fe200024050ff */
[----:B------:R-:W-:Y:S01]  /*9f10*/  @P5 STG.E desc[UR36][R4.64+0x3c0], R3 ;  /* 0x0003c00304005986 */ /* 0x000fe2000c101924 */
[C---:B------:R-:W-:Y:S02]  /*9f20*/  ISETP.GT.AND P5, PT, R0.reuse, RZ, P1 ;  /* 0x000000ff0000720c */ /* 0x040fe40000fa4270 */
[C---:B------:R-:W-:Y:S01]  /*9f30*/  ISETP.GT.AND P1, PT, R0.reuse, 0x8, P1 ;  /* 0x000000080000780c */ /* 0x040fe20000f24270 */
[----:B------:R-:W-:Y:S01]  /*9f40*/  @P4 STG.E desc[UR36][R4.64+0x3c4], R145 ;  /* 0x0003c49104004986 */ /* 0x000fe2000c101924 */
[C---:B------:R-:W-:Y:S02]  /*9f50*/  ISETP.GT.AND P4, PT, R0.reuse, RZ, P0 ;  /* 0x000000ff0000720c */ /* 0x040fe40000784270 */
[----:B------:R-:W-:Y:S01]  /*9f60*/  ISETP.GT.AND P0, PT, R0, 0x8, P0 ;  /* 0x000000080000780c */ /* 0x000fe20000704270 */
[----:B------:R-:W-:Y:S04]  /*9f70*/  @P3 STG.E desc[UR36][R6.64+0x3c0], R9 ;  /* 0x0003c00906003986 */ /* 0x000fe8000c101924 */
[----:B------:R-:W-:Y:S04]  /*9f80*/  @P2 STG.E desc[UR36][R6.64+0x3c4], R147 ;  /* 0x0003c49306002986 */ /* 0x000fe8000c101924 */
[----:B------:R-:W-:Y:S04]  /*9f90*/  @P5 STG.E desc[UR36][R4.64+0x3e0], R11 ;  /* 0x0003e00b04005986 */ /* 0x000fe8000c101924 */
[----:B------:R0:W-:Y:S02]  /*9fa0*/  @P4 STG.E desc[UR36][R4.64+0x3e4], R149 ;  /* 0x0003e49504004986 */ /* 0x0001e4000c101924 */
[----:B0-----:R-:W-:-:S02]  /*9fb0*/  @P1 IMAD.MOV.U32 R4, RZ, RZ, R6 ;  /* 0x000000ffff041224 */ /* 0x001fc400078e0006 */
[----:B------:R-:W-:-:S05]  /*9fc0*/  @P1 IMAD.MOV.U32 R5, RZ, RZ, R7 ;  /* 0x000000ffff051224 */ /* 0x000fca00078e0007 */
[----:B------:R0:W-:Y:S04]  /*9fd0*/  @P1 STG.E desc[UR36][R4.64+0x3e0], R13 ;  /* 0x0003e00d04001986 */ /* 0x0001e8000c101924 */
[----:B------:R0:W-:Y:S02]  /*9fe0*/  @P0 STG.E desc[UR36][R6.64+0x3e4], R151 ;  /* 0x0003e49706000986 */ /* 0x0001e4000c101924 */
.L_x_286:
[----:B------:R-:W-:Y:S05]  /*9ff0*/  BSYNC B0 ;  /* 0x0000000000007941 */ /* 0x000fea0003800000 */
.L_x_32:
[----:B------:R-:W-:Y:S01]  /*a000*/  ULDC UR4, c[0x0][0xc] ;  /* 0x0000030000047ab9 */ /* 0x000fe20000000800 */
[----:B------:R-:W-:Y:S01]  /*a010*/  ULDC UR5, c[0x0][0x10] ;  /* 0x0000040000057ab9 */ /* 0x000fe20000000800 */
[----:B0-----:R-:W0:Y:S01]  /*a020*/  LDC R3, c[0x0][0x14] ;  /* 0x00000500ff037b82 */ /* 0x001e220000000800 */
[----:B------:R-:W-:Y:S01]  /*a030*/  UIMAD.WIDE.U32 UR4, UR4, UR5, URZ ;  /* 0x00000005040472a5 */ /* 0x000fe2000f8e003f */
[----:B------:R-:W-:Y:S01]  /*a040*/  PRMT R0, RZ, 0x7610, R0 ;  /* 0x00007610ff007816 */ /* 0x000fe20000000000 */
[----:B------:R-:W-:Y:S02]  /*a050*/  IMAD.MOV.U32 R153, RZ, RZ, -0x1 ;  /* 0xffffffffff997424 */ /* 0x000fe400078e00ff */
[----:B------:R-:W-:Y:S02]  /*a060*/  IMAD.MOV.U32 R23, RZ, RZ, -0x1 ;  /* 0xffffffffff177424 */ /* 0x000fe400078e00ff */
[----:B0-----:R-:W-:-:S04]  /*a070*/  IMAD.WIDE.U32 R16, R3, UR4, R16 ;  /* 0x0000000403107c25 */ /* 0x001fc8000f8e0010 */
[----:B------:R-:W-:Y:S01]  /*a080*/  IMAD R3, R3, UR5, RZ ;  /* 0x0000000503037c24 */ /* 0x000fe2000f8e02ff */
[----:B------:R-:W-:Y:S02]  /*a090*/  ULDC.64 UR4, c[0x0][0x650] ;  /* 0x0001940000047ab9 */ /* 0x000fe40000000a00 */
[----:B------:R-:W-:Y:S01]  /*a0a0*/  ISETP.GE.U32.AND P0, PT, R16, UR4, PT ;  /* 0x0000000410007c0c */ /* 0x000fe2000bf06070 */
[----:B------:R-:W-:-:S05]  /*a0b0*/  IMAD.IADD R17, R17, 0x1, R3 ;  /* 0x0000000111117824 */ /* 0x000fca00078e0203 */
[----:B------:R-:W-:-:S13]  /*a0c0*/  ISETP.GE.U32.AND.EX P0, PT, R17, UR5, PT, P0 ;  /* 0x0000000511007c0c */ /* 0x000fda000bf06100 */
[----:B------:R-:W-:Y:S05]  /*a0d0*/  @P0 BRA `(.L_x_287) ;  /* 0x0000000400640947 */ /* 0x000fea0003800000 */
[----:B------:R-:W0:Y:S01]  /*a0e0*/  S2R R12, SR_CTAID.X ;  /* 0x00000000000c7919 */ /* 0x000e220000002500 */
[----:B---3--:R-:W3:Y:S01]  /*a0f0*/  LDC.64 R10, c[0x0][0x628] ;  /* 0x00018a00ff0a7b82 */ /* 0x008ee20000000a00 */
[----:B------:R-:W-:Y:S01]  /*a100*/  ULDC UR4, c[0x0][0x150] ;  /* 0x0000540000047ab9 */ /* 0x000fe20000000800 */
[----:B-12-4-:R-:W-:Y:S01]  /*a110*/  IMAD.MOV.U32 R8, RZ, RZ, R16 ;  /* 0x000000ffff087224 */ /* 0x016fe200078e0010 */
[----:B-----5:R-:W1:Y:S01]  /*a120*/  S2R R24, SR_CTAID.Y ;  /* 0x0000000000187919 */ /* 0x020e620000002600 */
[----:B------:R-:W-:-:S04]  /*a130*/  IMAD.MOV.U32 R9, RZ, RZ, R17 ;  /* 0x000000ffff097224 */ /* 0x000fc800078e0011 */
[----:B------:R-:W2:Y:S08]  /*a140*/  LDC R21, c[0x0][0x144] ;  /* 0x00005100ff157b82 */ /* 0x000eb00000000800 */
[----:B------:R-:W4:Y:S08]  /*a150*/  LDC R0, c[0x0][0x630] ;  /* 0x00018c00ff007b82 */ /* 0x000f300000000800 */
[----:B------:R-:W1:Y:S01]  /*a160*/  LDC.64 R14, c[0x0][0x620] ;  /* 0x00018800ff0e7b82 */ /* 0x000e620000000a00 */
[----:B---3--:R-:W-:-:S04]  /*a170*/  ISETP.NE.U32.AND P0, PT, R10, RZ, PT ;  /* 0x000000ff0a00720c */ /* 0x008fc80003f05070 */
[----:B------:R-:W-:Y:S02]  /*a180*/  ISETP.NE.AND.EX P0, PT, R11, RZ, PT, P0 ;  /* 0x000000ff0b00720c */ /* 0x000fe40003f05300 */
[----:B0-----:R-:W-:-:S05]  /*a190*/  I2FP.F32.U32 R3, R12 ;  /* 0x0000000c00037245 */ /* 0x001fca0000201000 */
[----:B------:R-:W-:-:S04]  /*a1a0*/  FMUL R3, R3, UR4 ;  /* 0x0000000403037c20 */ /* 0x000fc80008400000 */
[----:B------:R0:W3:Y:S02]  /*a1b0*/  F2I.U32.TRUNC.NTZ R20, R3 ;  /* 0x0000000300147305 */ /* 0x0000e4000020f000 */
[----:B--2-4-:R-:W-:Y:S05]  /*a1c0*/  @!P0 BRA `(.L_x_288) ;  /* 0x0000000000288947 */ /* 0x014fea0003800000 */
[----:B0-----:R-:W0:Y:S02]  /*a1d0*/  LDC R3, c[0x0][0x634] ;  /* 0x00018d00ff037b82 */ /* 0x001e240000000800 */
        /* <DEDUP_REMOVED lines=9> */
.L_x_288:
[----:B------:R-:W2:Y:S01]  /*a270*/  LDC.64 R28, c[0x0][0x640] ;  /* 0x00019000ff1c7b82 */ /* 0x000ea20000000a00 */
[-CC-:B------:R-:W-:Y:S01]  /*a280*/  SHF.R.U64 R23, R8, R0.reuse, R9.reuse ;  /* 0x0000000008177219 */ /* 0x180fe20000001209 */
[----:B---3--:R-:W-:Y:S01]  /*a290*/  IMAD.MOV R20, RZ, RZ, -R20 ;  /* 0x000000ffff147224 */ /* 0x008fe200078e0a14 */
[----:B------:R-:W-:Y:S01]  /*a2a0*/  SHF.R.U32.HI R0, RZ, R0, R9 ;  /* 0x00000000ff007219 */ /* 0x000fe20000011609 */
[----:B------:R-:W-:Y:S01]  /*a2b0*/  ULDC UR4, c[0x0][0x154] ;  /* 0x0000550000047ab9 */ /* 0x000fe20000000800 */
[----:B0-----:R-:W-:Y:S01]  /*a2c0*/  IADD3 R3, P0, RZ, -R23, RZ ;  /* 0x80000017ff037210 */ /* 0x001fe20007f1e0ff */
[----:B------:R-:W-:Y:S02]  /*a2d0*/  IMAD R21, R21, R20, R12 ;  /* 0x0000001415157224 */ /* 0x000fe400078e020c */
[----:B------:R-:W0:Y:S01]  /*a2e0*/  LDC R6, c[0x0][0x618] ;  /* 0x00018600ff067b82 */ /* 0x000e220000000800 */
[----:B------:R-:W-:Y:S02]  /*a2f0*/  IMAD.MOV.U32 R7, RZ, RZ, 0x1 ;  /* 0x00000001ff077424 */ /* 0x000fe400078e00ff */
[----:B------:R-:W-:-:S04]  /*a300*/  IMAD.X R5, RZ, RZ, ~R0, P0 ;  /* 0x000000ffff057224 */ /* 0x000fc800000e0e00 */
[-C--:B-1----:R-:W-:Y:S01]  /*a310*/  IMAD R0, R5, R14.reuse, RZ ;  /* 0x0000000e05007224 */ /* 0x082fe200078e02ff */
[----:B------:R-:W1:Y:S01]  /*a320*/  LDC R8, c[0x0][0x608] ;  /* 0x00018200ff087b82 */ /* 0x000e620000000800 */
[----:B------:R-:W-:-:S04]  /*a330*/  IMAD.WIDE.U32 R4, R3, R14, R16 ;  /* 0x0000000e03047225 */ /* 0x000fc800078e0010 */
[----:B------:R-:W-:Y:S01]  /*a340*/  IMAD R3, R3, R15, R0 ;  /* 0x0000000f03037224 */ /* 0x000fe200078e0200 */
[----:B------:R-:W-:Y:S02]  /*a350*/  I2FP.F32.U32 R0, R24 ;  /* 0x0000001800007245 */ /* 0x000fe40000201000 */
[----:B------:R-:W3:Y:S01]  /*a360*/  LDC R26, c[0x0][0x658] ;  /* 0x00019600ff1a7b82 */ /* 0x000ee20000000800 */
[----:B------:R-:W-:Y:S01]  /*a370*/  IMAD.IADD R3, R5, 0x1, R3 ;  /* 0x0000000105037824 */ /* 0x000fe200078e0203 */
[----:B--2---:R-:W-:Y:S01]  /*a380*/  ISETP.NE.U32.AND P0, PT, R28, RZ, PT ;  /* 0x000000ff1c00720c */ /* 0x004fe20003f05070 */
[----:B------:R-:W-:Y:S01]  /*a390*/  FMUL R0, R0, UR4 ;  /* 0x0000000400007c20 */ /* 0x000fe20008400000 */
[----:B------:R-:W-:Y:S02]  /*a3a0*/  IMAD.MOV.U32 R5, RZ, RZ, -0x1 ;  /* 0xffffffffff057424 */ /* 0x000fe400078e00ff */
[----:B------:R-:W-:Y:S01]  /*a3b0*/  ISETP.NE.AND.EX P0, PT, R29, RZ, PT, P0 ;  /* 0x000000ff1d00720c */ /* 0x000fe20003f05300 */
[----:B------:R2:W4:Y:S01]  /*a3c0*/  F2I.U32.TRUNC.NTZ R13, R0 ;  /* 0x00000000000d7305 */ /* 0x000522000020f000 */
[----:B------:R-:W2:Y:S01]  /*a3d0*/  LDC R15, c[0x0][0x148] ;  /* 0x00005200ff0f7b82 */ /* 0x000ea20000000800 */
[----:B0-----:R-:W-:-:S02]  /*a3e0*/  SHF.R.U64 R12, R4, R6, R3 ;  /* 0x00000006040c7219 */ /* 0x001fc40000001203 */
[----:B------:R-:W-:-:S05]  /*a3f0*/  SHF.R.U32.HI R3, RZ, R6, R3 ;  /* 0x00000006ff037219 */ /* 0x000fca0000011603 */
[----:B------:R-:W0:Y:S01]  /*a400*/  LDC R20, c[0x0][0x600] ;  /* 0x00018000ff147b82 */ /* 0x000e220000000800 */
[-CC-:B-1----:R-:W-:Y:S02]  /*a410*/  SHF.R.U64 R10, R12, R8.reuse, R3.reuse ;  /* 0x000000080c0a7219 */ /* 0x182fe40000001203 */
[----:B------:R-:W-:-:S05]  /*a420*/  SHF.R.U32.HI R3, RZ, R8, R3 ;  /* 0x00000008ff037219 */ /* 0x000fca0000011603 */
[----:B------:R-:W1:Y:S01]  /*a430*/  LDC R27, c[0x0][0x648] ;  /* 0x00019200ff1b7b82 */ /* 0x000e620000000800 */
[-C--:B---3--:R-:W-:Y:S02]  /*a440*/  SHF.L.U32 R4, R5, R26.reuse, RZ ;  /* 0x0000001a05047219 */ /* 0x088fe400000006ff */
[--C-:B------:R-:W-:Y:S02]  /*a450*/  SHF.R.U64 R14, R10, R26, R3.reuse ;  /* 0x0000001a0a0e7219 */ /* 0x100fe40000001203 */
[----:B------:R-:W-:Y:S02]  /*a460*/  LOP3.LUT R25, RZ, R4, RZ, 0x33, !PT ;  /* 0x00000004ff197212 */ /* 0x000fe400078e33ff */
[-C--:B------:R-:W-:Y:S01]  /*a470*/  SHF.R.U32.HI R5, RZ, R26.reuse, R3 ;  /* 0x0000001aff057219 */ /* 0x080fe20000011603 */
[----:B------:R-:W3:Y:S01]  /*a480*/  LDC R30, c[0x0][0x638] ;  /* 0x00018e00ff1e7b82 */ /* 0x000ee20000000800 */
[----:B------:R-:W-:Y:S01]  /*a490*/  SHF.L.U32 R154, R7, R26, RZ ;  /* 0x0000001a079a7219 */ /* 0x000fe200000006ff */
[----:B------:R-:W-:-:S06]  /*a4a0*/  IMAD.MOV.U32 R4, RZ, RZ, R14 ;  /* 0x000000ffff047224 */ /* 0x000fcc00078e000e */
[----:B------:R-:W0:Y:S01]  /*a4b0*/  LDC R31, c[0x0][0x610] ;  /* 0x00018400ff1f7b82 */ /* 0x000e220000000800 */
[----:B----4-:R-:W-:Y:S05]  /*a4c0*/  @!P0 BRA `(.L_x_289) ;  /* 0x0000000000288947 */ /* 0x010fea0003800000 */
        /* <DEDUP_REMOVED lines=10> */
.L_x_289:
[----:B------:R-:W-:Y:S01]  /*a570*/  ISETP.NE.AND P0, PT, R2, 0x1, PT ;  /* 0x000000010200780c */ /* 0x000fe20003f05270 */
[----:B0-----:R-:W-:Y:S01]  /*a580*/  VIADD R7, R20, 0xffffffff ;  /* 0xffffffff14077836 */ /* 0x001fe20000000000 */
[----:B-12---:R-:W-:Y:S01]  /*a590*/  SHF.R.U64 R0, R4, R27, R5 ;  /* 0x0000001b04007219 */ /* 0x006fe20000001205 */
[----:B------:R-:W-:Y:S01]  /*a5a0*/  IMAD.MOV R13, RZ, RZ, -R13 ;  /* 0x000000ffff0d7224 */ /* 0x000fe200078e0a0d */
[----:B------:R-:W-:Y:S01]  /*a5b0*/  LOP3.LUT R5, R10, R25, RZ, 0xc0, !PT ;  /* 0x000000190a057212 */ /* 0x000fe200078ec0ff */
[----:B------:R-:W-:Y:S02]  /*a5c0*/  IMAD.MOV.U32 R4, RZ, RZ, 0x1 ;  /* 0x00000001ff047424 */ /* 0x000fe400078e00ff */
[----:B------:R-:W-:Y:S02]  /*a5d0*/  IMAD.MOV R3, RZ, RZ, -R0 ;  /* 0x000000ffff037224 */ /* 0x000fe400078e0a00 */
[----:B------:R-:W-:Y:S01]  /*a5e0*/  IMAD R154, R154, R0, R5 ;  /* 0x000000009a9a7224 */ /* 0x000fe200078e0205 */
[----:B------:R-:W-:Y:S01]  /*a5f0*/  LOP3.LUT R5, R12, R7, RZ, 0xc0, !PT ;  /* 0x000000070c057212 */ /* 0x000fe200078ec0ff */
[----:B---3--:R-:W-:-:S02]  /*a600*/  IMAD R0, R3, R30, R14 ;  /* 0x0000001e03007224 */ /* 0x008fc400078e020e */
[----:B------:R-:W-:Y:S02]  /*a610*/  @P0 IMAD R21, R15, R13, R24 ;  /* 0x0000000d0f150224 */ /* 0x000fe400078e0218 */
[----:B------:R-:W-:Y:S01]  /*a620*/  IMAD R3, R0, R20, R5 ;  /* 0x0000001400037224 */ /* 0x000fe200078e0205 */
[----:B------:R-:W-:Y:S01]  /*a630*/  PRMT R0, R4, 0x7610, R0 ;  /* 0x0000761004007816 */ /* 0x000fe20000000000 */
[----:B------:R-:W-:-:S05]  /*a640*/  IMAD R154, R154, R31, R21 ;  /* 0x0000001f9a9a7224 */ /* 0x000fca00078e0215 */
[----:B------:R-:W-:Y:S02]  /*a650*/  SEL R153, R3, R154, !P0 ;  /* 0x0000009a03997207 */ /* 0x000fe40004000000 */
[----:B------:R-:W-:-:S07]  /*a660*/  SEL R154, R154, R3, !P0 ;  /* 0x000000039a9a7207 */ /* 0x000fce0004000000 */
.L_x_287:
[----:B------:R-:W-:-:S13]  /*a670*/  LOP3.LUT P0, RZ, R0, 0xff, RZ, 0xc0, !PT ;  /* 0x000000ff00ff7812 */ /* 0x000fda000780c0ff */
[----:B------:R-:W-:Y:S05]  /*a680*/  @P0 BRA `(.L_x_290) ;  /* 0xffffff6800d40947 */ /* 0x000fea000383ffff */
[----:B------:R-:W-:Y:S05]  /*a690*/  EXIT ;  /* 0x000000000000794d */ /* 0x000fea0003800000 */
.L_x_7:
        /* <DEDUP_REMOVED lines=26> */
.L_x_292:
[----:B------:R-:W0:Y:S01]  /*a840*/  LDC.64 R28, c[0x0][0x640] ;  /* 0x00019000ff1c7b82 */ /* 0x000e220000000a00 */
[-CC-:B------:R-:W-:Y:S01]  /*a850*/  SHF.R.U64 R21, R12, R6.reuse, R13.reuse ;  /* 0x000000060c157219 */ /* 0x180fe2000000120d */
[----:B------:R-:W-:Y:S01]  /*a860*/  IMAD.MOV.U32 R30, RZ, RZ, 0x1 ;  /* 0x00000001ff1e7424 */ /* 0x000fe200078e00ff */
[----:B------:R-:W-:Y:S02]  /*a870*/  SHF.R.U32.HI R6, RZ, R6, R13 ;  /* 0x00000006ff067219 */ /* 0x000fe4000001160d */
        /* <DEDUP_REMOVED lines=8> */
[----:B------:R-:W-:Y:S01]  /*a900*/  IMAD.IADD R9, R9, 0x1, R11 ;  /* 0x0000000109097824 */ /* 0x000fe200078e020b */
[----:B0-----:R-:W-:-:S04]  /*a910*/  ISETP.NE.U32.AND P0, PT, R28, RZ, PT ;  /* 0x000000ff1c00720c */ /* 0x001fc80003f05070 */
[----:B------:R-:W-:Y:S02]  /*a920*/  ISETP.NE.AND.EX P0, PT, R29, RZ, PT, P0 ;  /* 0x000000ff1d00720c */ /* 0x000fe40003f05300 */
[----:B------:R-:W0:Y:S01]  /*a930*/  LDC R22, c[0x0][0x600] ;  /* 0x00018000ff167b82 */ /* 0x000e220000000800 */
[-CC-:B-1----:R-:W-:Y:S01]  /*a940*/  SHF.R.U64 R14, R8, R10.reuse, R9.reuse ;  /* 0x0000000a080e7219 */ /* 0x182fe20000001209 */
[----:B------:R-:W-:Y:S01]  /*a950*/  IMAD.MOV.U32 R8, RZ, RZ, -0x1 ;  /* 0xffffffffff087424 */ /* 0x000fe200078e00ff */
[----:B------:R-:W-:-:S05]  /*a960*/  SHF.R.U32.HI R9, RZ, R10, R9 ;  /* 0x0000000aff097219 */ /* 0x000fca0000011609 */
[----:B------:R-:W1:Y:S01]  /*a970*/  LDC R24, c[0x0][0x648] ;  /* 0x00019200ff187b82 */ /* 0x000e620000000800 */
[-CC-:B--2---:R-:W-:Y:S02]  /*a980*/  SHF.R.U64 R23, R14, R12.reuse, R9.reuse ;  /* 0x0000000c0e177219 */ /* 0x184fe40000001209 */
[----:B------:R-:W-:-:S05]  /*a990*/  SHF.R.U32.HI R6, RZ, R12, R9 ;  /* 0x0000000cff067219 */ /* 0x000fca0000011609 */
[----:B------:R-:W2:Y:S01]  /*a9a0*/  LDC R26, c[0x0][0x638] ;  /* 0x00018e00ff1a7b82 */ /* 0x000ea20000000800 */
[-C--:B---3--:R-:W-:Y:S02]  /*a9b0*/  SHF.L.U32 R8, R8, R27.reuse, RZ ;  /* 0x0000001b08087219 */ /* 0x088fe400000006ff */
[-CC-:B------:R-:W-:Y:S02]  /*a9c0*/  SHF.R.U64 R25, R23, R27.reuse, R6.reuse ;  /* 0x0000001b17197219 */ /* 0x180fe40000001206 */
[----:B------:R-:W-:Y:S02]  /*a9d0*/  LOP3.LUT R32, RZ, R8, RZ, 0x33, !PT ;  /* 0x00000008ff207212 */ /* 0x000fe400078e33ff */
[----:B------:R-:W-:Y:S01]  /*a9e0*/  SHF.R.U32.HI R9, RZ, R27, R6 ;  /* 0x0000001bff097219 */ /* 0x000fe20000011606 */
[----:B------:R-:W3:Y:S01]  /*a9f0*/  LDC R31, c[0x0][0x610] ;  /* 0x00018400ff1f7b82 */ /* 0x000ee20000000800 */
[----:B------:R-:W-:Y:S01]  /*aa00*/  IMAD.MOV.U32 R8, RZ, RZ, R25 ;  /* 0x000000ffff087224 */ /* 0x000fe200078e0019 */
[----:B------:R-:W-:Y:S06]  /*aa10*/  @!P0 BRA `(.L_x_293) ;  /* 0x0000000000288947 */ /* 0x000fec0003800000 */
        /* <DEDUP_REMOVED lines=10> */
.L_x_293:
[----:B------:R-:W-:Y:S01]  /*aac0*/  ISETP.NE.AND P0, PT, R2, 0x1, PT ;  /* 0x000000010200780c */ /* 0x000fe20003f05270 */
[----:B------:R-:W-:Y:S01]  /*aad0*/  IMAD.MOV.U32 R13, RZ, RZ, R21 ;  /* 0x000000ffff0d7224 */ /* 0x000fe200078e0015 */
[----:B-1----:R-:W-:Y:S01]  /*aae0*/  SHF.R.U64 R6, R8, R24, R9 ;  /* 0x0000001808067219 */ /* 0x002fe20000001209 */
[----:B0-----:R-:W-:Y:S01]  /*aaf0*/  VIADD R9, R22, 0xffffffff ;  /* 0xffffffff16097836 */ /* 0x001fe20000000000 */
[----:B------:R-:W-:Y:S02]  /*ab00*/  SHF.L.U32 R30, R30, R27, RZ ;  /* 0x0000001b1e1e7219 */ /* 0x000fe400000006ff */
[----:B------:R-:W-:Y:S01]  /*ab10*/  LOP3.LUT R5, R23, R32, RZ, 0xc0, !PT ;  /* 0x0000002017057212 */ /* 0x000fe200078ec0ff */
[----:B------:R-:W-:-:S04]  /*ab20*/  IMAD.MOV R8, RZ, RZ, -R6 ;  /* 0x000000ffff087224 */ /* 0x000fc800078e0a06 */
[----:B------:R-:W-:Y:S01]  /*ab30*/  IMAD R6, R30, R6, R5 ;  /* 0x000000061e067224 */ /* 0x000fe200078e0205 */
[----:B------:R-:W-:Y:S01]  /*ab40*/  LOP3.LUT R5, R14, R9, RZ, 0xc0, !PT ;  /* 0x000000090e057212 */ /* 0x000fe200078ec0ff */
[----:B------:R-:W-:Y:S02]  /*ab50*/  @P0 IMAD R3, R7, R20, R4 ;  /* 0x0000001407030224 */ /* 0x000fe400078e0204 */
[----:B--2---:R-:W-:Y:S02]  /*ab60*/  IMAD R4, R8, R26, R25 ;  /* 0x0000001a08047224 */ /* 0x004fe400078e0219 */
[----:B---3--:R-:W-:Y:S02]  /*ab70*/  IMAD R3, R6, R31, R3 ;  /* 0x0000001f06037224 */ /* 0x008fe400078e0203 */
[----:B------:R-:W-:Y:S02]  /*ab80*/  IMAD R4, R4, R22, R5 ;  /* 0x0000001604047224 */ /* 0x000fe400078e0205 */
[----:B------:R-:W-:-:S03]  /*ab90*/  IMAD.MOV.U32 R8, RZ, RZ, 0x1 ;  /* 0x00000001ff087424 */ /* 0x000fc600078e00ff */
[----:B------:R-:W-:Y:S02]  /*aba0*/  SEL R6, R4, R3, !P0 ;  /* 0x0000000304067207 */ /* 0x000fe40004000000 */
[----:B------:R-:W-:-:S07]  /*abb0*/  SEL R12, R3, R4, !P0 ;  /* 0x00000004030c7207 */ /* 0x000fce0004000000 */
.L_x_291:
[----:B------:R-:W-:-:S08]  /*abc0*/  NOP ;  /* 0x0000000000007918 */ /* 0x000fd00000000000 */
[----:B------:R-:W0:-:S00]  /*abd0*/  USETMAXREG.DEALLOC.CTAPOOL 0x28 ;  /* 0x00000028000079c8 */ /* 0x000e0000080e0500 */
[----:B0-----:R-:W-:-:S13]  /*abe0*/  ISETP.NE.AND P0, PT, R0, RZ, PT ;  /* 0x000000ff0000720c */ /* 0x001fda0003f05270 */
[----:B------:R-:W-:Y:S05]  /*abf0*/  @P0 EXIT ;  /* 0x000000000000094d */ /* 0x000fea0003800000 */
[----:B------:R-:W-:Y:S01]  /*ac00*/  LOP3.LUT P0, RZ, R8, 0xff, RZ, 0xc0, !PT ;  /* 0x000000ff08ff7812 */ /* 0x000fe2000780c0ff */
[----:B------:R-:W-:Y:S02]  /*ac10*/  IMAD.MOV.U32 R10, RZ, RZ, 0x1 ;  /* 0x00000001ff0a7424 */ /* 0x000fe400078e00ff */
[----:B------:R-:W-:-:S10]  /*ac20*/  IMAD.MOV.U32 R9, RZ, RZ, RZ ;  /* 0x000000ffff097224 */ /* 0x000fd400078e00ff */
[----:B------:R-:W-:Y:S05]  /*ac30*/  @!P0 BRA `(.L_x_294) ;  /* 0x0000000c00c88947 */ /* 0x000fea0003800000 */
[----:B------:R-:W0:Y:S01]  /*ac40*/  LDC R0, c[0x0][0x28c] ;  /* 0x0000a300ff007b82 */ /* 0x000e220000000800 */
[----:B------:R-:W-:Y:S01]  /*ac50*/  ULDC UR4, c[0x0][0x658] ;  /* 0x0001960000047ab9 */ /* 0x000fe20000000800 */
[----:B------:R-:W-:Y:S01]  /*ac60*/  UMOV UR11, 0xffffffff ;  /* 0xffffffff000b7882 */ /* 0x000fe20000000000 */
[----:B------:R-:W-:Y:S01]  /*ac70*/  UMOV UR17, 0x1 ;  /* 0x0000000100117882 */ /* 0x000fe20000000000 */
[----:B------:R-:W-:Y:S01]  /*ac80*/  USHF.L.U32 UR11, UR11, UR4, URZ ;  /* 0x000000040b0b7299 */ /* 0x000fe2000800063f */
[----:B------:R-:W-:Y:S01]  /*ac90*/  BSSY B0, `(.L_x_294) ;  /* 0x00000ec000007945 */ /* 0x000fe20003800000 */
[----:B------:R-:W-:Y:S01]  /*aca0*/  ULDC UR9, c[0x0][0xc] ;  /* 0x0000030000097ab9 */ /* 0x000fe20000000800 */
[----:B------:R-:W-:Y:S01]  /*acb0*/  ULDC UR16, c[0x0][0x10] ;  /* 0x0000040000107ab9 */ /* 0x000fe20000000800 */
[----:B------:R-:W1:Y:S01]  /*acc0*/  S2UR UR8, SR_CgaCtaId ;  /* 0x00000000000879c3 */ /* 0x000e620000008800 */
[----:B------:R-:W-:Y:S01]  /*acd0*/  ULOP3.LUT UR13, URZ, UR11, URZ, 0x33, !UPT ;  /* 0x0000000b3f0d7292 */ /* 0x000fe2000f8e333f */
[----:B------:R-:W-:Y:S01]  /*ace0*/  LOP3.LUT R11, R19, 0x2, RZ, 0xfc, !PT ;  /* 0x00000002130b7812 */ /* 0x000fe200078efcff */
[----:B------:R-:W-:Y:S01]  /*acf0*/  IMAD.MOV.U32 R10, RZ, RZ, 0x1 ;  /* 0x00000001ff0a7424 */ /* 0x000fe200078e00ff */
[----:B------:R-:W-:Y:S01]  /*ad00*/  ULDC UR5, c[0x0][0x600] ;  /* 0x0001800000057ab9 */ /* 0x000fe20000000800 */
[----:B------:R-:W-:Y:S01]  /*ad10*/  IMAD.MOV.U32 R9, RZ, RZ, RZ ;  /* 0x000000ffff097224 */ /* 0x000fe200078e00ff */
[----:B------:R-:W-:Y:S01]  /*ad20*/  UMOV UR30, 0x1111 ;  /* 0x00001111001e7882 */ /* 0x000fe20000000000 */
[----:B------:R-:W-:-:S02]  /*ad30*/  UIADD3 UR5, UR5, -0x1, URZ ;  /* 0xffffffff05057890 */ /* 0x000fc4000fffe03f */
[----:B------:R-:W-:Y:S01]  /*ad40*/  USHF.L.U32 UR4, UR17, UR4, URZ ;  /* 0x0000000411047299 */ /* 0x000fe2000800063f */
[----:B------:R-:W-:Y:S01]  /*ad50*/  ULDC.64 UR40, c[0x0][0x198] ;  /* 0x0000660000287ab9 */ /* 0x000fe20000000a00 */
[----:B0-----:R-:W-:-:S05]  /*ad60*/  VIADD R0, R0, 0x3f ;  /* 0x0000003f00007836 */ /* 0x001fca0000000000 */
[----:B------:R-:W-:Y:S01]  /*ad70*/  SHF.R.S32.HI R3, RZ, 0x1f, R0 ;  /* 0x0000001fff037819 */ /* 0x000fe20000011400 */
[----:B-1----:R-:W-:-:S03]  /*ad80*/  USHF.R.U32.HI UR37, URZ, 0x2, UR8 ;  /* 0x000000023f257899 */ /* 0x002fc60008011608 */
[----:B------:R-:W-:Y:S01]  /*ad90*/  LEA.HI R3, R3, R0, RZ, 0x6 ;  /* 0x0000000003037211 */ /* 0x000fe200078f30ff */
[----:B------:R-:W-:Y:S01]  /*ada0*/  ULOP3.LUT UR10, UR8, 0x3, URZ, 0xc0, !UPT ;  /* 0x00000003080a7892 */ /* 0x000fe2000f8ec03f */
[----:B------:R-:W-:Y:S01]  /*adb0*/  IMAD.MOV.U32 R0, RZ, RZ, 0x1 ;  /* 0x00000001ff007424 */ /* 0x000fe200078e00ff */
[----:B------:R-:W-:Y:S01]  /*adc0*/  USHF.L.U32 UR6, UR8, 0x6, URZ ;  /* 0x0000000608067899 */ /* 0x000fe2000800063f */
[--C-:B------:R-:W-:Y:S01]  /*add0*/  SHF.R.S32.HI R8, RZ, 0x6, R3.reuse ;  /* 0x00000006ff087819 */ /* 0x100fe20000011403 */
[----:B------:R-:W-:Y:S02]  /*ade0*/  USHF.L.U32 UR7, UR8, 0xb, URZ ;  /* 0x0000000b08077899 */ /* 0x000fe4000800063f */
[----:B------:R-:W-:Y:S01]  /*adf0*/  ULOP3.LUT UR8, UR8, 0xfffffffc, URZ, 0xc0, !UPT ;  /* 0xfffffffc08087892 */ /* 0x000fe2000f8ec03f */
[----:B------:R-:W-:Y:S01]  /*ae00*/  PRMT R3, R0, 0x7610, R3 ;  /* 0x0000761000037816 */ /* 0x000fe20000000003 */
[----:B------:R-:W-:Y:S01]  /*ae10*/  UISETP.GT.U32.AND UP0, UPT, UR10, 0xffff, UPT ;  /* 0x0000ffff0a00788c */ /* 0x000fe2000bf04070 */
[----:B------:R-:W-:Y:S01]  /*ae20*/  VIADD R0, R8, 0x1 ;  /* 0x0000000108007836 */ /* 0x000fe20000000000 */
[----:B------:R-:W-:-:S02]  /*ae30*/  ULOP3.LUT UR12, UR8, 0x1, URZ, 0xfc, !UPT ;  /* 0x00000001080c7892 */ /* 0x000fc4000f8efc3f */
[----:B------:R-:W-:Y:S02]  /*ae40*/  ULOP3.LUT UR14, UR8, 0x2, URZ, 0xfc, !UPT ;  /* 0x00000002080e7892 */ /* 0x000fe4000f8efc3f */
[----:B------:R-:W-:Y:S02]  /*ae50*/  USHF.L.U32 UR11, UR17, UR8, URZ ;  /* 0x00000008110b7299 */ /* 0x000fe4000800063f */
[----:B------:R-:W-:Y:S02]  /*ae60*/  ULOP3.LUT UR15, UR8, 0x3, URZ, 0xfc, !UPT ;  /* 0x00000003080f7892 */ /* 0x000fe4000f8efc3f */
[----:B------:R-:W-:Y:S02]  /*ae70*/  UIMAD.WIDE.U32 UR8, UR9, UR16, URZ ;  /* 0x00000010090872a5 */ /* 0x000fe4000f8e003f */
[----:B------:R-:W-:Y:S02]  /*ae80*/  USHF.L.U32 UR12, UR17, UR12, URZ ;  /* 0x0000000c110c7299 */ /* 0x000fe4000800063f */
[----:B------:R-:W-:-:S02]  /*ae90*/  USHF.L.U32 UR14, UR17, UR14, URZ ;  /* 0x0000000e110e7299 */ /* 0x000fc4000800063f */
[----:B------:R-:W-:Y:S01]  /*aea0*/  USEL UR10, UR10, 0xffff, !UP0 ;  /* 0x0000ffff0a0a7887 */ /* 0x000fe2000c000000 */
[----:B------:R-:W-:Y:S01]  /*aeb0*/  ULDC UR16, c[0x0][0x14] ;  /* 0x0000050000107ab9 */ /* 0x000fe20000000800 */
[----:B------:R-:W-:Y:S02]  /*aec0*/  USHF.L.U32 UR15, UR17, UR15, URZ ;  /* 0x0000000f110f7299 */ /* 0x000fe4000800063f */
[----:B------:R-:W-:Y:S02]  /*aed0*/  UIMAD.WIDE.U32 UR38, UR8, UR16, URZ ;  /* 0x00000010082672a5 */ /* 0x000fe4000f8e003f */
[----:B------:R-:W-:Y:S02]  /*aee0*/  UIMAD UR21, UR9, UR16, URZ ;  /* 0x00000010091572a4 */ /* 0x000fe4000f8e023f */
[----:B------:R-:W-:Y:S02]  /*aef0*/  ULOP3.LUT UR11, UR14, UR11, UR12, 0xfe, !UPT ;  /* 0x0000000b0e0b7292 */ /* 0x000fe4000f8efe0c */
[----:B------:R-:W-:-:S02]  /*af00*/  ULOP3.LUT UR10, UR10, 0xffff, URZ, 0xc0, !UPT ;  /* 0x0000ffff0a0a7892 */ /* 0x000fc4000f8ec03f */
[----:B------:R-:W-:Y:S02]  /*af10*/  ULOP3.LUT UR6, UR6, 0xc0, URZ, 0xc0, !UPT ;  /* 0x000000c006067892 */ /* 0x000fe4000f8ec03f */
[----:B------:R-:W-:Y:S02]  /*af20*/  ULOP3.LUT UR7, UR7, 0x1800, URZ, 0xc0, !UPT ;  /* 0x0000180007077892 */ /* 0x000fe4000f8ec03f */
[----:B------:R-:W-:Y:S02]  /*af30*/  UIADD3 UR21, UR39, UR21, URZ ;  /* 0x0000001527157290 */ /* 0x000fe4000fffe03f */
[----:B------:R-:W-:Y:S02]  /*af40*/  ULOP3.LUT UR29, UR11, UR15, URZ, 0xfc, !UPT ;  /* 0x0000000f0b1d7292 */ /* 0x000fe4000f8efc3f */
[----:B------:R-:W-:-:S12]  /*af50*/  USHF.L.U32 UR30, UR30, UR10, URZ ;  /* 0x0000000a1e1e7299 */ /* 0x000fd8000800063f */
.L_x_305:
[----:B------:R-:W-:-:S03]  /*af60*/  UMOV UR8, 0xffffffff ;  /* 0xffffffff00087882 */ /* 0x000fc60000000000 */
[----:B------:R-:W-:Y:S05]  /*af70*/  BRA.DIV UR8, `(.L_x_295) ;  /* 0x0000000e08987947 */ /* 0x000fea000b800000 */
[----:B------:R-:W-:-:S13]  /*af80*/  ELECT P6, URZ, PT ;  /* 0x00000000003f782f */ /* 0x000fda00038c0000 */
.L_x_314:
[----:B------:R-:W0:Y:S01]  /*af90*/  LDC R4, c[0x0][0x28c] ;  /* 0x0000a300ff047b82 */ /* 0x000e220000000800 */
[----:B------:R-:W-:Y:S01]  /*afa0*/  BSSY B1, `(.L_x_296) ;  /* 0x0000048000017945 */ /* 0x000fe20003800000 */
[----:B0-----:R-:W-:-:S13]  /*afb0*/  ISETP.LT.OR P6, PT, R4, 0x1, !P6 ;  /* 0x000000010400780c */ /* 0x001fda00077c1670 */
[----:B------:R-:W-:Y:S05]  /*afc0*/  @P6 BRA `(.L_x_297) ;  /* 0x0000000400146947 */ /* 0x000fea0003800000 */
[----:B------:R-:W-:Y:S01]  /*afd0*/  LEA R12, R12, UR37, 0x2 ;  /* 0x000000250c0c7c11 */ /* 0x000fe2000f8e10ff */
[----:B------:R-:W-:Y:S01]  /*afe0*/  IMAD.MOV.U32 R22, RZ, RZ, RZ ;  /* 0x000000ffff167224 */ /* 0x000fe200078e00ff */
[----:B------:R-:W-:Y:S01]  /*aff0*/  LEA R15, R6, UR6, 0x8 ;  /* 0x00000006060f7c11 */ /* 0x000fe2000f8e40ff */
[----:B------:R-:W-:Y:S02]  /*b000*/  IMAD.MOV.U32 R4, RZ, RZ, R0 ;  /* 0x000000ffff047224 */ /* 0x000fe400078e0000 */
[----:B------:R-:W-:Y:S02]  /*b010*/  IMAD.MOV.U32 R5, RZ, RZ, R10 ;  /* 0x000000ffff057224 */ /* 0x000fe400078e000a */
[----:B------:R-:W-:Y:S02]  /*b020*/  IMAD.MOV.U32 R6, RZ, RZ, R9 ;  /* 0x000000ffff067224 */ /* 0x000fe400078e0009 */
[----:B------:R-:W-:-:S07]  /*b030*/  IMAD.SHL.U32 R14, R12, 0x20, RZ ;  /* 0x000000200c0e7824 */ /* 0x000fce00078e00ff */
.L_x_300:
[----:B------:R-:W0:Y:S01]  /*b040*/  S2R R12, SR_CgaCtaId ;  /* 0x00000000000c7919 */ /* 0x000e220000008800 */
[----:B------:R-:W-:Y:S02]  /*b050*/  MOV R7, 0x400 ;  /* 0x0000040000077802 */ /* 0x000fe40000000f00 */
[----:B------:R-:W-:Y:S02]  /*b060*/  LOP3.LUT P1, RZ, R18, 0x7f, RZ, 0xc0, !PT ;  /* 0x0000007f12ff7812 */ /* 0x000fe4000782c0ff */
[----:B0-----:R-:W-:Y:S02]  /*b070*/  LEA R21, R12, R7, 0x18 ;  /* 0x000000070c157211 */ /* 0x001fe400078ec0ff */
[----:B------:R-:W-:-:S09]  /*b080*/  SHF.L.U32 R7, R5, 0x1f, RZ ;  /* 0x0000001f05077819 */ /* 0x000fd200000006ff */
[----:B------:R-:W0:Y:S01]  /*b090*/  @!P1 LDC R12, c[0x0][0x500] ;  /* 0x00014000ff0c9b82 */ /* 0x000e220000000800 */
[----:B------:R-:W-:-:S04]  /*b0a0*/  IMAD R20, R6, 0x8, R21 ;  /* 0x0000000806147824 */ /* 0x000fc800078e0215 */
[----:B------:R-:W1:Y:S02]  /*b0b0*/  SYNCS.PHASECHK.TRANS64.TRYWAIT P0, [R20+URZ+0x10], R7 ;  /* 0x00001007140075a7 */ /* 0x000e64000800017f */
[----:B-1----:R-:W-:Y:S05]  /*b0c0*/  @!P0 BRA `(.L_x_298) ;  /* 0x0000000c00648947 */ /* 0x002fea0003800000 */
.L_x_315:
[----:B-1----:R-:W-:Y:S01]  /*b0d0*/  PRMT R7, R11, 0x9910, RZ ;  /* 0x000099100b077816 */ /* 0x002fe200000000ff */
[----:B0-----:R0:W-:Y:S03]  /*b0e0*/  @!P1 SYNCS.ARRIVE.TRANS64 RZ, [R20+URZ], R12 ;  /* 0x0000000c14ff99a7 */ /* 0x0011e6000800003f */
[----:B------:R-:W-:-:S13]  /*b0f0*/  ISETP.NE.AND P0, PT, R7, 0x2, PT ;  /* 0x000000020700780c */ /* 0x000fda0003f05270 */
[----:B0-----:R-:W-:Y:S05]  /*b100*/  @P0 BRA `(.L_x_299) ;  /* 0x0000000000040947 */ /* 0x001fea0003800000 */
[----:B------:R-:W-:Y:S01]  /*b110*/  BPT.TRAP 0x1 ;  /* 0x000000040000795c */ /* 0x000fe20000300000 */
.L_x_299:
[----:B------:R-:W-:Y:S01]  /*b120*/  LEA R7, R6, UR37, 0x3 ;  /* 0x0000002506077c11 */ /* 0x000fe2000f8e18ff */
[----:B------:R-:W-:Y:S01]  /*b130*/  VIADD R4, R4, 0xffffffff ;  /* 0xffffffff04047836 */ /* 0x000fe20000000000 */
[----:B------:R-:W-:Y:S01]  /*b140*/  LEA R12, R6, UR7, 0xe ;  /* 0x00000007060c7c11 */ /* 0x000fe2000f8e70ff */
[----:B------:R-:W-:Y:S01]  /*b150*/  UIADD3 UR14, UP0, UR40, 0xf0, URZ ;  /* 0x000000f0280e7890 */ /* 0x000fe2000ff1e03f */
[----:B------:R-:W-:Y:S01]  /*b160*/  R2UR UR34, R22 ;  /* 0x00000000162272ca */ /* 0x000fe200000e0000 */
[----:B------:R-:W-:Y:S01]  /*b170*/  IMAD.SHL.U32 R7, R7, 0x400, RZ ;  /* 0x0000040007077824 */ /* 0x000fe200078e00ff */
[----:B------:R-:W-:Y:S01]  /*b180*/  R2UR UR33, R20 ;  /* 0x00000000142172ca */ /* 0x000fe200000e0000 */
[--C-:B------:R-:W-:Y:S01]  /*b190*/  IMAD R12, R12, 0x4, R21.reuse ;  /* 0x000000040c0c7824 */ /* 0x100fe200078e0215 */
[----:B------:R-:W-:Y:S01]  /*b1a0*/  R2UR UR36, R13 ;  /* 0x000000000d2472ca */ /* 0x000fe200000e0000 */
[----:B------:R-:W-:Y:S01]  /*b1b0*/  IMAD R7, R7, 0x4, R21 ;  /* 0x0000000407077824 */ /* 0x000fe200078e0215 */
[----:B------:R-:W-:Y:S01]  /*b1c0*/  R2UR UR35, R14 ;  /* 0x000000000e2372ca */ /* 0x000fe200000e0000 */
[----:B------:R-:W-:Y:S01]  /*b1d0*/  UIADD3 UR42, UP1, UR40, 0x1f0, URZ ;  /* 0x000001f0282a7890 */ /* 0x000fe2000ff3e03f */
[----:B------:R-:W-:Y:S01]  /*b1e0*/  R2UR UR8, R12 ;  /* 0x000000000c0872ca */ /* 0x000fe200000e0000 */
[----:B------:R-:W-:Y:S01]  /*b1f0*/  UIADD3.X UR15, URZ, UR41, URZ, UP0, !UPT ;  /* 0x000000293f0f7290 */ /* 0x000fe200087fe43f */
[----:B------:R-:W-:Y:S01]  /*b200*/  R2UR UR24, R7 ;  /* 0x00000000071872ca */ /* 0x000fe200000e0000 */
[----:B------:R-:W-:Y:S01]  /*b210*/  UPRMT UR31, URZ, 0x5410, UR30 ;  /* 0x000054103f1f7896 */ /* 0x000fe2000800001e */
[----:B------:R-:W-:Y:S01]  /*b220*/  R2UR UR19, R15 ;  /* 0x000000000f1372ca */ /* 0x000fe200000e0000 */
[----:B------:R-:W-:Y:S01]  /*b230*/  UIADD3 UR26, UR34, 0x20, URZ ;  /* 0x00000020221a7890 */ /* 0x000fe2000fffe03f */
[----:B------:R-:W-:Y:S01]  /*b240*/  ISETP.GT.AND P1, PT, R4, 0x1, PT ;  /* 0x000000010400780c */ /* 0x000fe20003f24270 */
[----:B------:R-:W-:Y:S01]  /*b250*/  UIADD3.X UR43, URZ, UR41, URZ, UP1, !UPT ;  /* 0x000000293f2b7290 */ /* 0x000fe20008ffe43f */
[----:B------:R-:W-:Y:S01]  /*b260*/  VIADD R6, R6, 0x1 ;  /* 0x0000000106067836 */ /* 0x000fe20000000000 */
[----:B------:R-:W-:Y:S01]  /*b270*/  UPRMT UR44, URZ, 0x5410, UR29 ;  /* 0x000054103f2c7896 */ /* 0x000fe2000800001d */
[----:B------:R-:W-:Y:S01]  /*b280*/  VIADD R22, R22, 0x40 ;  /* 0x0000004016167836 */ /* 0x000fe20000000000 */
[----:B------:R-:W-:Y:S01]  /*b290*/  UMOV UR22, 0x0 ;  /* 0x0000000000167882 */ /* 0x000fe20000000000 */
[----:B------:R-:W-:Y:S01]  /*b2a0*/  UMOV UR23, 0x10000000 ;  /* 0x1000000000177882 */ /* 0x000fe20000000000 */
[----:B------:R-:W-:Y:S01]  /*b2b0*/  UIADD3 UR16, UR8, 0x10100, URZ ;  /* 0x0001010008107890 */ /* 0x000fe2000fffe03f */
[----:B------:R-:W-:Y:S01]  /*b2c0*/  ISETP.NE.AND P0, PT, R6, 0x2, PT ;  /* 0x000000020600780c */ /* 0x000fe20003f05270 */
[----:B------:R-:W-:-:S02]  /*b2d0*/  UIADD3 UR32, UR24, 0x100, URZ ;  /* 0x0000010018207890 */ /* 0x000fc4000fffe03f */
[----:B------:R-:W-:Y:S01]  /*b2e0*/  UIADD3 UR24, UR24, 0x4100, URZ ;  /* 0x0000410018187890 */ /* 0x000fe2000fffe03f */
[----:B------:R-:W-:Y:S01]  /*b2f0*/  SEL R12, RZ, 0x1, P0 ;  /* 0x00000001ff0c7807 */ /* 0x000fe20000000000 */
[----:B------:R-:W-:Y:S01]  /*b300*/  UIADD3 UR8, UR8, 0x18100, URZ ;  /* 0x0001810008087890 */ /* 0x000fe2000fffe03f */
[----:B------:R-:W-:Y:S01]  /*b310*/  SEL R6, R6, RZ, P0 ;  /* 0x000000ff06067207 */ /* 0x000fe20000000000 */
[----:B------:R-:W-:Y:S01]  /*b320*/  UMOV UR25, UR33 ;  /* 0x0000002100197c82 */ /* 0x000fe20008000000 */
[----:B------:R-:W-:Y:S01]  /*b330*/  UMOV UR28, UR36 ;  /* 0x00000024001c7c82 */ /* 0x000fe20008000000 */
[----:B------:R-:W-:Y:S01]  /*b340*/  UMOV UR27, UR35 ;  /* 0x00000023001b7c82 */ /* 0x000fe20008000000 */
[----:B------:R-:W-:Y:S01]  /*b350*/  UMOV UR17, UR33 ;  /* 0x0000002100117c82 */ /* 0x000fe20008000000 */
[----:B------:R-:W-:Y:S01]  /*b360*/  UMOV UR18, UR34 ;  /* 0x0000002200127c82 */ /* 0x000fe20008000000 */
[----:B------:R-:W-:Y:S01]  /*b370*/  UMOV UR20, UR36 ;  /* 0x0000002400147c82 */ /* 0x000fe20008000000 */
[----:B------:R0:W-:Y:S01]  /*b380*/  UTMALDG.3D.MULTICAST [UR32], [UR14], UR31, desc[UR22] ;  /* 0x000016200e0073b4 */ /* 0x0001e2000801181f */
[----:B------:R-:W-:Y:S01]  /*b390*/  UMOV UR9, UR33 ;  /* 0x0000002100097c82 */ /* 0x000fe20008000000 */
[----:B------:R-:W-:Y:S01]  /*b3a0*/  UMOV UR11, UR19 ;  /* 0x00000013000b7c82 */ /* 0x000fe20008000000 */
[----:B------:R-:W-:Y:S01]  /*b3b0*/  UMOV UR12, UR36 ;  /* 0x00000024000c7c82 */ /* 0x000fe20008000000 */
[----:B------:R-:W-:Y:S01]  /*b3c0*/  UMOV UR10, UR26 ;  /* 0x0000001a000a7c82 */ /* 0x000fe20008000000 */
[----:B------:R-:W-:Y:S01]  /*b3d0*/  LOP3.LUT R5, R5, R12, RZ, 0x3c, !PT ;  /* 0x0000000c05057212 */ /* 0x000fe200078e3cff */
[----:B------:R0:W-:Y:S01]  /*b3e0*/  UTMALDG.3D.MULTICAST [UR24], [UR14], UR31, desc[UR22] ;  /* 0x000016180e0073b4 */ /* 0x0001e2000801181f */
[----:B------:R0:W-:Y:S01]  /*b3f0*/  UTMALDG.3D.MULTICAST [UR16], [UR42], UR44, desc[UR22] ;  /* 0x000016102a0073b4 */ /* 0x0001e2000801182c */
[----:B------:R0:W-:Y:S02]  /*b400*/  UTMALDG.3D.MULTICAST [UR8], [UR42], UR44, desc[UR22] ;  /* 0x000016082a0073b4 */ /* 0x0001e4000801182c */
[----:B0-----:R-:W-:Y:S05]  /*b410*/  @P1 BRA `(.L_x_300) ;  /* 0xfffffffc00081947 */ /* 0x001fea000383ffff */
.L_x_297:
[----:B------:R-:W-:Y:S05]  /*b420*/  BSYNC B1 ;  /* 0x0000000000017941 */ /* 0x000fea0003800000 */
.L_x_296:
[----:B------:R-:W-:Y:S01]  /*b430*/  LOP3.LUT P1, RZ, R3, 0xff, RZ, 0xc0, !PT ;  /* 0x000000ff03ff7812 */ /* 0x000fe2000782c0ff */
[----:B------:R-:W-:Y:S01]  /*b440*/  IMAD.IADD R9, R8, 0x1, R9 ;  /* 0x0000000108097824 */ /* 0x000fe200078e0209 */
[----:B------:R-:W-:Y:S01]  /*b450*/  IADD3 R16, P2, R16, UR38, RZ ;  /* 0x0000002610107c10 */ /* 0x000fe2000ff5e0ff */
[----:B------:R-:W-:Y:S01]  /*b460*/  ULDC.64 UR8, c[0x0][0x650] ;  /* 0x0001940000087ab9 */ /* 0x000fe20000000a00 */
[----:B------:R-:W-:Y:S01]  /*b470*/  BSSY B1, `(.L_x_301) ;  /* 0x000006b000017945 */ /* 0x000fe20003800000 */
[----:B------:R-:W-:Y:S01]  /*b480*/  IMAD.MOV.U32 R12, RZ, RZ, -0x1 ;  /* 0xffffffffff0c7424 */ /* 0x000fe200078e00ff */
[----:B------:R-:W-:Y:S01]  /*b490*/  SHF.R.U32.HI R3, RZ, 0x1, R9 ;  /* 0x00000001ff037819 */ /* 0x000fe20000011609 */
[----:B------:R-:W-:Y:S01]  /*b4a0*/  IMAD.MOV.U32 R6, RZ, RZ, -0x1 ;  /* 0xffffffffff067424 */ /* 0x000fe200078e00ff */
[----:B------:R-:W-:Y:S01]  /*b4b0*/  ISETP.GT.U32.AND P0, PT, R9, 0x1, PT ;  /* 0x000000010900780c */ /* 0x000fe20003f04070 */
[----:B------:R-:W-:Y:S01]  /*b4c0*/  IMAD.MOV.U32 R13, RZ, RZ, -0x1 ;  /* 0xffffffffff0d7424 */ /* 0x000fe200078e00ff */
[----:B------:R-:W-:-:S02]  /*b4d0*/  LOP3.LUT R3, R3, 0x1, RZ, 0xc0, !PT ;  /* 0x0000000103037812 */ /* 0x000fc400078ec0ff */
[----:B------:R-:W-:Y:S01]  /*b4e0*/  ISETP.LT.U32.AND P0, PT, R8, 0x2, P0 ;  /* 0x000000020800780c */ /* 0x000fe20000701070 */
[----:B------:R-:W0:Y:S01]  /*b4f0*/  @P1 S2R R5, SR_CgaCtaId ;  /* 0x0000000000051919 */ /* 0x000e220000008800 */
[----:B------:R-:W-:Y:S02]  /*b500*/  @P1 MOV R4, 0x400 ;  /* 0x0000040000041802 */ /* 0x000fe40000000f00 */
[----:B------:R-:W-:Y:S02]  /*b510*/  IADD3.X R17, R17, UR21, RZ, P2, !PT ;  /* 0x0000001511117c10 */ /* 0x000fe400097fe4ff */
[----:B------:R-:W-:Y:S02]  /*b520*/  ISETP.GE.U32.AND P2, PT, R16, UR8, PT ;  /* 0x0000000810007c0c */ /* 0x000fe4000bf46070 */
[----:B------:R-:W-:Y:S02]  /*b530*/  LOP3.LUT R9, R9, 0x1, RZ, 0xc0, !PT ;  /* 0x0000000109097812 */ /* 0x000fe400078ec0ff */
[----:B0-----:R-:W-:-:S04]  /*b540*/  @P1 LEA R4, R5, R4, 0x18 ;  /* 0x0000000405041211 */ /* 0x001fc800078ec0ff */
[----:B------:R0:W-:Y:S01]  /*b550*/  @P1 SYNCS.ARRIVE.TRANS64.A1T0 RZ, [R4+URZ+0x38], RZ ;  /* 0x000038ff04ff19a7 */ /* 0x0001e2000810003f */
[----:B------:R-:W-:Y:S02]  /*b560*/  ISETP.NE.U32.AND P1, PT, R3, 0x1, PT ;  /* 0x000000010300780c */ /* 0x000fe40003f25070 */
[----:B------:R-:W-:Y:S02]  /*b570*/  SEL R3, RZ, 0x1, !P0 ;  /* 0x00000001ff037807 */ /* 0x000fe40004000000 */
[----:B------:R-:W-:Y:S02]  /*b580*/  ISETP.GE.U32.AND.EX P0, PT, R17, UR9, PT, P2 ;  /* 0x0000000911007c0c */ /* 0x000fe4000bf06120 */
[----:B------:R-:W-:-:S04]  /*b590*/  ISETP.GT.U32.AND P1, PT, R8, 0x1, !P1 ;  /* 0x000000010800780c */ /* 0x000fc80004f24070 */
[----:B0-----:R-:W-:-:S04]  /*b5a0*/  SEL R4, RZ, 0x1, !P1 ;  /* 0x00000001ff047807 */ /* 0x001fc80004800000 */
[--C-:B------:R-:W-:Y:S02]  /*b5b0*/  LOP3.LUT R10, R4, R10, R3.reuse, 0x96, !PT ;  /* 0x0000000a040a7212 */ /* 0x100fe400078e9603 */
[----:B------:R-:W-:Y:S02]  /*b5c0*/  PRMT R4, RZ, 0x7610, R4 ;  /* 0x00007610ff047816 */ /* 0x000fe40000000004 */
[----:B------:R-:W-:Y:S01]  /*b5d0*/  PRMT R3, RZ, 0x7610, R3 ;  /* 0x00007610ff037816 */ /* 0x000fe20000000003 */
[----:B------:R-:W-:Y:S06]  /*b5e0*/  @P0 BRA `(.L_x_302) ;  /* 0x00000004004c0947 */ /* 0x000fec0003800000 */
[----:B------:R-:W0:Y:S01]  /*b5f0*/  S2R R14, SR_CTAID.X ;  /* 0x00000000000e7919 */ /* 0x000e220000002500 */
[----:B------:R-:W-:Y:S01]  /*b600*/  ULDC.64 UR8, c[0x0][0x628] ;  /* 0x00018a0000087ab9 */ /* 0x000fe20000000a00 */
[----:B------:R-:W1:Y:S01]  /*b610*/  LDC R15, c[0x0][0x144] ;  /* 0x00005100ff0f7b82 */ /* 0x000e620000000800 */
[----:B------:R-:W-:Y:S01]  /*b620*/  ISETP.NE.U32.AND P0, PT, RZ, UR8, PT ;  /* 0x00000008ff007c0c */ /* 0x000fe2000bf05070 */
[----:B------:R-:W2:Y:S01]  /*b630*/  S2R R12, SR_CTAID.Y ;  /* 0x00000000000c7919 */ /* 0x000ea20000002600 */
[----:B------:R-:W-:Y:S01]  /*b640*/  ULDC UR10, c[0x0][0x150] ;  /* 0x00005400000a7ab9 */ /* 0x000fe20000000800 */
[----:B------:R-:W-:Y:S01]  /*b650*/  ULDC UR11, c[0x0][0x630] ;  /* 0x00018c00000b7ab9 */ /* 0x000fe20000000800 */
[----:B------:R-:W-:Y:S01]  /*b660*/  ISETP.NE.AND.EX P0, PT, RZ, UR9, PT, P0 ;  /* 0x00000009ff007c0c */ /* 0x000fe2000bf05300 */
[----:B------:R-:W-:Y:S01]  /*b670*/  IMAD.MOV.U32 R4, RZ, RZ, R16 ;  /* 0x000000ffff047224 */ /* 0x000fe200078e0010 */
[----:B0-----:R-:W-:-:S05]  /*b680*/  I2FP.F32.U32 R5, R14 ;  /* 0x0000000e00057245 */ /* 0x001fca0000201000 */
[----:B------:R-:W-:Y:S01]  /*b690*/  FMUL R20, R5, UR10 ;  /* 0x0000000a05147c20 */ /* 0x000fe20008400000 */
[----:B------:R-:W-:-:S05]  /*b6a0*/  IMAD.MOV.U32 R5, RZ, RZ, R17 ;  /* 0x000000ffff057224 */ /* 0x000fca00078e0011 */
[----:B--2---:R-:W-:Y:S05]  /*b6b0*/  @!P0 BRA `(.L_x_303) ;  /* 0x0000000000288947 */ /* 0x004fea0003800000 */
[----:B------:R-:W-:Y:S02]  /*b6c0*/  ULDC UR10, c[0x0][0x634] ;  /* 0x00018d00000a7ab9 */ /* 0x000fe40000000800 */
[----:B------:R-:W-:-:S05]  /*b6d0*/  IADD3 R5, P0, R16, UR10, RZ ;  /* 0x0000000a10057c10 */ /* 0x000fca000ff1e0ff */
[----:B------:R-:W-:-:S04]  /*b6e0*/  IMAD.X R13, RZ, RZ, R17, P0 ;  /* 0x000000ffff0d7224 */ /* 0x000fc800000e0611 */
[----:B------:R-:W-:-:S04]  /*b6f0*/  IMAD.WIDE.U32 R6, R13, UR8, RZ ;  /* 0x000000080d067c25 */ /* 0x000fc8000f8e00ff */
[----:B------:R-:W-:-:S04]  /*b700*/  IMAD.WIDE.U32 R6, P0, R5, UR9, R6 ;  /* 0x0000000905067c25 */ /* 0x000fc8000f800006 */
[----:B------:R-:W-:-:S04]  /*b710*/  IMAD.WIDE.U32 R4, R5, UR8, RZ ;  /* 0x0000000805047c25 */ /* 0x000fc8000f8e00ff */
[----:B------:R-:W-:Y:S01]  /*b720*/  IMAD.MOV.U32 R4, RZ, RZ, R7 ;  /* 0x000000ffff047224 */ /* 0x000fe200078e0007 */
[----:B------:R-:W-:Y:S01]  /*b730*/  IADD3 RZ, P1, R5, R6, RZ ;  /* 0x0000000605ff7210 */ /* 0x000fe20007f3e0ff */
[----:B------:R-:W-:-:S04]  /*b740*/  IMAD.X R5, RZ, RZ, RZ, P0 ;  /* 0x000000ffff057224 */ /* 0x000fc800000e06ff */
[----:B------:R-:W-:-:S08]  /*b750*/  IMAD.WIDE.U32.X R4, R13, UR9, R4, P1 ;  /* 0x000000090d047c25 */ /* 0x000fd000088e0404 */
.L_x_303:
[--C-:B------:R-:W-:Y:S01]  /*b760*/  SHF.R.U64 R13, R4, UR11, R5.reuse ;  /* 0x0000000b040d7c19 */ /* 0x100fe20008001205 */
[----:B------:R-:W0:Y:S01]  /*b770*/  F2I.U32.TRUNC.NTZ R20, R20 ;  /* 0x0000001400147305 */ /* 0x000e22000020f000 */
[----:B------:R-:W-:Y:S01]  /*b780*/  SHF.R.U32.HI R4, RZ, UR11, R5 ;  /* 0x0000000bff047c19 */ /* 0x000fe20008011605 */
[----:B------:R-:W-:Y:S01]  /*b790*/  ULDC.64 UR8, c[0x0][0x620] ;  /* 0x0001880000087ab9 */ /* 0x000fe20000000a00 */
[----:B------:R-:W-:Y:S01]  /*b7a0*/  IADD3 R7, P0, RZ, -R13, RZ ;  /* 0x8000000dff077210 */ /* 0x000fe20007f1e0ff */
[----:B------:R-:W-:Y:S01]  /*b7b0*/  ULDC.64 UR10, c[0x0][0x640] ;  /* 0x00019000000a7ab9 */ /* 0x000fe20000000a00 */
[----:B------:R-:W2:Y:S03]  /*b7c0*/  LDC R21, c[0x0][0x148] ;  /* 0x00005200ff157b82 */ /* 0x000ea60000000800 */
[----:B------:R-:W-:Y:S01]  /*b7d0*/  IMAD.X R4, RZ, RZ, ~R4, P0 ;  /* 0x000000ffff047224 */ /* 0x000fe200000e0e04 */
[----:B------:R-:W-:-:S03]  /*b7e0*/  ISETP.NE.U32.AND P0, PT, RZ, UR10, PT ;  /* 0x0000000aff007c0c */ /* 0x000fc6000bf05070 */
[----:B------:R-:W-:Y:S01]  /*b7f0*/  IMAD R6, R4, UR8, RZ ;  /* 0x0000000804067c24 */ /* 0x000fe2000f8e02ff */
[----:B------:R-:W-:Y:S01]  /*b800*/  ISETP.NE.AND.EX P0, PT, RZ, UR11, PT, P0 ;  /* 0x0000000bff007c0c */ /* 0x000fe2000bf05300 */
[----:B------:R-:W-:Y:S01]  /*b810*/  IMAD.WIDE.U32 R4, R7, UR8, R16 ;  /* 0x0000000807047c25 */ /* 0x000fe2000f8e0010 */
[----:B------:R-:W-:-:S03]  /*b820*/  ULDC UR8, c[0x0][0x618] ;  /* 0x0001860000087ab9 */ /* 0x000fc60000000800 */
[----:B------:R-:W-:Y:S01]  /*b830*/  IMAD R7, R7, UR9, R6 ;  /* 0x0000000907077c24 */ /* 0x000fe2000f8e0206 */
[----:B------:R-:W-:Y:S01]  /*b840*/  ULDC UR9, c[0x0][0x154] ;  /* 0x0000550000097ab9 */ /* 0x000fe20000000800 */
[----:B0-----:R-:W-:Y:S02]  /*b850*/  IMAD.MOV R6, RZ, RZ, -R20 ;  /* 0x000000ffff067224 */ /* 0x001fe400078e0a14 */
[----:B------:R-:W-:Y:S02]  /*b860*/  IMAD.IADD R5, R5, 0x1, R7 ;  /* 0x0000000105057824 */ /* 0x000fe400078e0207 */
[----:B-1----:R-:W-:Y:S01]  /*b870*/  IMAD R14, R15, R6, R14 ;  /* 0x000000060f0e7224 */ /* 0x002fe200078e020e */
[----:B------:R-:W-:Y:S02]  /*b880*/  I2FP.F32.U32 R6, R12 ;  /* 0x0000000c00067245 */ /* 0x000fe40000201000 */
[--C-:B------:R-:W-:Y:S02]  /*b890*/  SHF.R.U64 R15, R4, UR8, R5.reuse ;  /* 0x00000008040f7c19 */ /* 0x100fe40008001205 */
[----:B------:R-:W-:Y:S01]  /*b8a0*/  SHF.R.U32.HI R4, RZ, UR8, R5 ;  /* 0x00000008ff047c19 */ /* 0x000fe20008011605 */
[----:B------:R-:W-:Y:S01]  /*b8b0*/  FMUL R6, R6, UR9 ;  /* 0x0000000906067c20 */ /* 0x000fe20008400000 */
[----:B------:R-:W-:-:S02]  /*b8c0*/  ULDC UR8, c[0x0][0x608] ;  /* 0x0001820000087ab9 */ /* 0x000fc40000000800 */
[--C-:B------:R-:W-:Y:S01]  /*b8d0*/  SHF.R.U64 R22, R15, UR8, R4.reuse ;  /* 0x000000080f167c19 */ /* 0x100fe20008001204 */
[----:B------:R0:W1:Y:S01]  /*b8e0*/  F2I.U32.TRUNC.NTZ R24, R6 ;  /* 0x0000000600187305 */ /* 0x000062000020f000 */
[----:B------:R-:W-:Y:S01]  /*b8f0*/  SHF.R.U32.HI R5, RZ, UR8, R4 ;  /* 0x00000008ff057c19 */ /* 0x000fe20008011604 */
[----:B------:R-:W-:-:S03]  /*b900*/  ULDC UR8, c[0x0][0x658] ;  /* 0x0001960000087ab9 */ /* 0x000fc60000000800 */
[--C-:B------:R-:W-:Y:S02]  /*b910*/  SHF.R.U64 R20, R22, UR8, R5.reuse ;  /* 0x0000000816147c19 */ /* 0x100fe40008001205 */
[----:B------:R-:W-:-:S03]  /*b920*/  SHF.R.U32.HI R23, RZ, UR8, R5 ;  /* 0x00000008ff177c19 */ /* 0x000fc60008011605 */
[----:B------:R-:W-:Y:S02]  /*b930*/  IMAD.MOV.U32 R4, RZ, RZ, R20 ;  /* 0x000000ffff047224 */ /* 0x000fe400078e0014 */
[----:B------:R-:W-:Y:S01]  /*b940*/  IMAD.MOV.U32 R5, RZ, RZ, R23 ;  /* 0x000000ffff057224 */ /* 0x000fe200078e0017 */
[----:B0-----:R-:W-:Y:S06]  /*b950*/  @!P0 BRA `(.L_x_304) ;  /* 0x0000000000288947 */ /* 0x001fec0003800000 */
        /* <DEDUP_REMOVED lines=10> */
.L_x_304:
[----:B------:R-:W-:Y:S01]  /*ba00*/  ISETP.NE.AND P0, PT, R2, 0x1, PT ;  /* 0x000000010200780c */ /* 0x000fe20003f05270 */
[----:B------:R-:W-:Y:S01]  /*ba10*/  ULDC UR8, c[0x0][0x648] ;  /* 0x0001920000087ab9 */ /* 0x000fe20000000800 */
[----:B------:R-:W-:Y:S01]  /*ba20*/  LOP3.LUT R22, R22, UR13, RZ, 0xc0, !PT ;  /* 0x0000000d16167c12 */ /* 0x000fe2000f8ec0ff */
[----:B-1----:R-:W-:Y:S01]  /*ba30*/  IMAD.MOV R24, RZ, RZ, -R24 ;  /* 0x000000ffff187224 */ /* 0x002fe200078e0a18 */
[----:B------:R-:W-:Y:S01]  /*ba40*/  SHF.R.U64 R5, R4, UR8, R5 ;  /* 0x0000000804057c19 */ /* 0x000fe20008001205 */
[----:B------:R-:W-:Y:S01]  /*ba50*/  ULDC UR8, c[0x0][0x638] ;  /* 0x00018e0000087ab9 */ /* 0x000fe20000000800 */
[----:B------:R-:W-:Y:S01]  /*ba60*/  LOP3.LUT R15, R15, UR5, RZ, 0xc0, !PT ;  /* 0x000000050f0f7c12 */ /* 0x000fe2000f8ec0ff */
[----:B------:R-:W-:Y:S01]  /*ba70*/  ULDC UR9, c[0x0][0x610] ;  /* 0x0001840000097ab9 */ /* 0x000fe20000000800 */
[----:B------:R-:W-:Y:S02]  /*ba80*/  IMAD.MOV.U32 R4, RZ, RZ, 0x1 ;  /* 0x00000001ff047424 */ /* 0x000fe400078e00ff */
[----:B------:R-:W-:-:S02]  /*ba90*/  IMAD.MOV R7, RZ, RZ, -R5 ;  /* 0x000000ffff077224 */ /* 0x000fc400078e0a05 */
[----:B------:R-:W-:Y:S02]  /*baa0*/  IMAD R5, R5, UR4, R22 ;  /* 0x0000000405057c24 */ /* 0x000fe4000f8e0216 */
[----:B--2---:R-:W-:Y:S02]  /*bab0*/  @P0 IMAD R14, R21, R24, R12 ;  /* 0x00000018150e0224 */ /* 0x004fe400078e020c */
[----:B------:R-:W-:Y:S01]  /*bac0*/  IMAD R20, R7, UR8, R20 ;  /* 0x0000000807147c24 */ /* 0x000fe2000f8e0214 */
[----:B------:R-:W-:Y:S01]  /*bad0*/  ULDC UR8, c[0x0][0x600] ;  /* 0x0001800000087ab9 */ /* 0x000fe20000000800 */
[----:B------:R-:W-:Y:S02]  /*bae0*/  IMAD R14, R5, UR9, R14 ;  /* 0x00000009050e7c24 */ /* 0x000fe4000f8e020e */
[----:B------:R-:W-:-:S05]  /*baf0*/  IMAD R5, R20, UR8, R15 ;  /* 0x0000000814057c24 */ /* 0x000fca000f8e020f */
[----:B------:R-:W-:Y:S02]  /*bb00*/  SEL R6, R5, R14, !P0 ;  /* 0x0000000e05067207 */ /* 0x000fe40004000000 */
[----:B------:R-:W-:-:S07]  /*bb10*/  SEL R12, R14, R5, !P0 ;  /* 0x000000050e0c7207 */ /* 0x000fce0004000000 */
.L_x_302:
[----:B------:R-:W-:Y:S05]  /*bb20*/  BSYNC B1 ;  /* 0x0000000000017941 */ /* 0x000fea0003800000 */
.L_x_301:
[----:B------:R-:W-:-:S13]  /*bb30*/  LOP3.LUT P0, RZ, R4, 0xff, RZ, 0xc0, !PT ;  /* 0x000000ff04ff7812 */ /* 0x000fda000780c0ff */
[----:B------:R-:W-:Y:S05]  /*bb40*/  @P0 BRA `(.L_x_305) ;  /* 0xfffffff400040947 */ /* 0x000fea000383ffff */
[----:B------:R-:W-:Y:S05]  /*bb50*/  BSYNC B0 ;  /* 0x0000000000007941 */ /* 0x000fea0003800000 */
.L_x_294:
[----:B------:R-:W-:-:S03]  /*bb60*/  UMOV UR8, 0xffffffff ;  /* 0xffffffff00087882 */ /* 0x000fc60000000000 */
[----:B------:R-:W-:Y:S05]  /*bb70*/  BRA.DIV UR8, `(.L_x_306) ;  /* 0x0000000208cc7947 */ /* 0x000fea000b800000 */
[----:B------:R-:W-:-:S13]  /*bb80*/  ELECT P6, URZ, PT ;  /* 0x00000000003f782f */ /* 0x000fda00038c0000 */
.L_x_318:
[----:B------:R-:W-:Y:S04]  /*bb90*/  BSSY B0, `(.L_x_307) ;  /* 0x0000019000007945 */ /* 0x000fe80003800000 */
[----:B------:R-:W-:Y:S05]  /*bba0*/  @!P6 BRA `(.L_x_308) ;  /* 0x00000000005ce947 */ /* 0x000fea0003800000 */
[----:B------:R-:W-:-:S04]  /*bbb0*/  LOP3.LUT R19, R19, 0x2, RZ, 0xfc, !PT ;  /* 0x0000000213137812 */ /* 0x000fc800078efcff */
[----:B------:R-:W-:-:S13]  /*bbc0*/  ISETP.NE.AND P0, PT, R19, 0x3, PT ;  /* 0x000000031300780c */ /* 0x000fda0003f05270 */
[----:B------:R-:W-:Y:S05]  /*bbd0*/  @!P0 BRA `(.L_x_309) ;  /* 0x0000000000048947 */ /* 0x000fea0003800000 */
[----:B------:R-:W-:Y:S01]  /*bbe0*/  BPT.TRAP 0x1 ;  /* 0x000000040000795c */ /* 0x000fe20000300000 */
.L_x_309:
[----:B------:R-:W0:Y:S01]  /*bbf0*/  S2R R3, SR_CgaCtaId ;  /* 0x0000000000037919 */ /* 0x000e220000008800 */
[----:B------:R-:W-:Y:S02]  /*bc00*/  MOV R0, 0x400 ;  /* 0x0000040000007802 */ /* 0x000fe40000000f00 */
[----:B------:R-:W-:Y:S02]  /*bc10*/  SHF.L.U32 R2, R10, 0x1f, RZ ;  /* 0x0000001f0a027819 */ /* 0x000fe400000006ff */
[----:B0-----:R-:W-:-:S05]  /*bc20*/  LEA R0, R3, R0, 0x18 ;  /* 0x0000000003007211 */ /* 0x001fca00078ec0ff */
[----:B------:R-:W-:-:S04]  /*bc30*/  VIADD R0, R0, 0x10 ;  /* 0x0000001000007836 */ /* 0x000fc80000000000 */
[C---:B------:R-:W-:Y:S02]  /*bc40*/  IMAD R5, R9.reuse, 0x8, R0 ;  /* 0x0000000809057824 */ /* 0x040fe400078e0200 */
[----:B------:R-:W-:Y:S02]  /*bc50*/  VIADD R9, R9, 0x1 ;  /* 0x0000000109097836 */ /* 0x000fe40000000000 */
[----:B------:R-:W0:Y:S03]  /*bc60*/  SYNCS.PHASECHK.TRANS64.TRYWAIT P0, [R5+URZ], R2 ;  /* 0x00000002050075a7 */ /* 0x000e26000800017f */
[----:B------:R-:W-:-:S04]  /*bc70*/  ISETP.NE.AND P1, PT, R9, 0x2, PT ;  /* 0x000000020900780c */ /* 0x000fc80003f25270 */
[----:B------:R-:W-:Y:S02]  /*bc80*/  SEL R3, RZ, 0x1, P1 ;  /* 0x00000001ff037807 */ /* 0x000fe40000800000 */
[----:B------:R-:W-:Y:S02]  /*bc90*/  SEL R9, R9, RZ, P1 ;  /* 0x000000ff09097207 */ /* 0x000fe40000800000 */
[----:B------:R-:W-:Y:S01]  /*bca0*/  LOP3.LUT R3, R10, R3, RZ, 0x3c, !PT ;  /* 0x000000030a037212 */ /* 0x000fe200078e3cff */
[----:B0-----:R-:W-:Y:S06]  /*bcb0*/  @!P0 BRA `(.L_x_310) ;  /* 0x00000000009c8947 */ /* 0x001fec0003800000 */
.L_x_319:
[----:B------:R-:W-:Y:S01]  /*bcc0*/  IMAD R9, R9, 0x8, R0 ;  /* 0x0000000809097824 */ /* 0x000fe200078e0200 */
[----:B------:R-:W-:-:S07]  /*bcd0*/  SHF.L.U32 R0, R3, 0x1f, RZ ;  /* 0x0000001f03007819 */ /* 0x000fce00000006ff */
.L_x_311:
[----:B-1----:R1:W2:Y:S02]  /*bce0*/  SYNCS.PHASECHK.TRANS64.TRYWAIT P0, [R9+URZ], R0 ;  /* 0x00000000090075a7 */ /* 0x0022a4000800017f */
[----:B--2---:R-:W-:Y:S05]  /*bcf0*/  @!P0 NANOSLEEP.SYNCS 0x989680 ;  /* 0x009896800000895d */ /* 0x004fea0003900000 */
[----:B------:R-:W2:Y:S02]  /*bd00*/  @!P0 SYNCS.PHASECHK.TRANS64 P0, [R9+URZ], R0 ;  /* 0x00000000090085a7 */ /* 0x000ea4000800007f */
[----:B--2---:R-:W-:Y:S05]  /*bd10*/  @!P0 BRA `(.L_x_311) ;  /* 0xfffffffc00f08947 */ /* 0x004fea000383ffff */
.L_x_308:
[----:B------:R-:W-:Y:S05]  /*bd20*/  BSYNC B0 ;  /* 0x0000000000007941 */ /* 0x000fea0003800000 */
.L_x_307:
[----:B------:R-:W-:Y:S05]  /*bd30*/  EXIT ;  /* 0x000000000000794d */ /* 0x000fea0003800000 */
.L_x_21:
[----:B---3--:R3:W4:Y:S02]  /*bd40*/  SYNCS.PHASECHK.TRANS64.TRYWAIT P1, [R3+URZ], R0 ;  /* 0x00000000030075a7 */ /* 0x008724000802017f */
[----:B----4-:R-:W-:Y:S05]  /*bd50*/  @!P1 NANOSLEEP.SYNCS 0x989680 ;  /* 0x009896800000995d */ /* 0x010fea0003900000 */
[----:B------:R-:W4:Y:S02]  /*bd60*/  @!P1 SYNCS.PHASECHK.TRANS64 P1, [R3+URZ], R0 ;  /* 0x00000000030095a7 */ /* 0x000f24000802007f */
[----:B----4-:R-:W-:Y:S05]  /*bd70*/  @!P1 BRA `(.L_x_21) ;  /* 0xfffffffc00f09947 */ /* 0x010fea000383ffff */
[----:B------:R-:W-:Y:S05]  /*bd80*/  BRA `(.L_x_20) ;  /* 0xffffff5400dc7947 */ /* 0x000fea000383ffff */
.L_x_26:
[----:B-1----:R1:W2:Y:S02]  /*bd90*/  SYNCS.PHASECHK.TRANS64.TRYWAIT P1, [R5+URZ], R4 ;  /* 0x00000004050075a7 */ /* 0x0022a4000802017f */
[----:B--2---:R-:W-:Y:S05]  /*bda0*/  @!P1 NANOSLEEP.SYNCS 0x989680 ;  /* 0x009896800000995d */ /* 0x004fea0003900000 */
[----:B------:R-:W2:Y:S02]  /*bdb0*/  @!P1 SYNCS.PHASECHK.TRANS64 P1, [R5+URZ], R4 ;  /* 0x00000004050095a7 */ /* 0x000ea4000802007f */
[----:B--2---:R-:W-:Y:S05]  /*bdc0*/  @!P1 BRA `(.L_x_26) ;  /* 0xfffffffc00f09947 */ /* 0x004fea000383ffff */
[----:B------:R-:W-:Y:S05]  /*bdd0*/  BRA `(.L_x_25) ;  /* 0xffffff5c00587947 */ /* 0x000fea000383ffff */
.L_x_295:
[----:B------:R-:W-:Y:S01]  /*bde0*/  BSSY B1, `(.L_x_312) ;  /* 0x0000006000017945 */ /* 0x000fe20003800000 */
[----:B------:R-:W-:-:S07]  /*bdf0*/  IMAD.MOV.U32 R15, RZ, RZ, -0x1 ;  /* 0xffffffffff0f7424 */ /* 0x000fce00078e00ff */
[----:B------:R-:W-:Y:S05]  /*be00*/  WARPSYNC.COLLECTIVE R15, `(.L_x_313) ;  /* 0x000000000f0c7348 */ /* 0x000fea0003c00000 */
[----:B------:R-:W-:Y:S02]  /*be10*/  ELECT P6, UR62, PT ;  /* 0x00000000003e782f */ /* 0x000fe400038c0000 */
[----:B------:R-:W-:Y:S01]  /*be20*/  MOV R14, UR62 ;  /* 0x0000003e000e7c02 */ /* 0x000fe20008000f00 */
[----:B------:R-:W-:Y:S10]  /*be30*/  ENDCOLLECTIVE ;  /* 0x000000000000791b */ /* 0x000ff40003800000 */
.L_x_313:
[----:B------:R-:W-:Y:S05]  /*be40*/  BSYNC B1 ;  /* 0x0000000000017941 */ /* 0x000fea0003800000 */
.L_x_312:
[----:B------:R-:W-:Y:S05]  /*be50*/  BRA `(.L_x_314) ;  /* 0xfffffff0004c7947 */ /* 0x000fea000383ffff */
.L_x_298:
[----:B-1----:R1:W2:Y:S02]  /*be60*/  SYNCS.PHASECHK.TRANS64.TRYWAIT P0, [R20+URZ+0x10], R7 ;  /* 0x00001007140075a7 */ /* 0x0022a4000800017f */
[----:B--2---:R-:W-:Y:S05]  /*be70*/  @!P0 NANOSLEEP.SYNCS 0x989680 ;  /* 0x009896800000895d */ /* 0x004fea0003900000 */
[----:B------:R-:W2:Y:S02]  /*be80*/  @!P0 SYNCS.PHASECHK.TRANS64 P0, [R20+URZ+0x10], R7 ;  /* 0x00001007140085a7 */ /* 0x000ea4000800007f */
[----:B--2---:R-:W-:Y:S05]  /*be90*/  @!P0 BRA `(.L_x_298) ;  /* 0xfffffffc00f08947 */ /* 0x004fea000383ffff */
[----:B------:R-:W-:Y:S05]  /*bea0*/  BRA `(.L_x_315) ;  /* 0xfffffff000887947 */ /* 0x000fea000383ffff */
.L_x_306:
[----:B------:R-:W-:Y:S01]  /*beb0*/  BSSY B0, `(.L_x_316) ;  /* 0x0000006000007945 */ /* 0x000fe20003800000 */
[----:B------:R-:W-:-:S07]  /*bec0*/  IMAD.MOV.U32 R15, RZ, RZ, -0x1 ;  /* 0xffffffffff0f7424 */ /* 0x000fce00078e00ff */
[----:B------:R-:W-:Y:S05]  /*bed0*/  WARPSYNC.COLLECTIVE R15, `(.L_x_317) ;  /* 0x000000000f0c7348 */ /* 0x000fea0003c00000 */
[----:B------:R-:W-:Y:S02]  /*bee0*/  ELECT P6, UR62, PT ;  /* 0x00000000003e782f */ /* 0x000fe400038c0000 */
[----:B------:R-:W-:Y:S01]  /*bef0*/  MOV R14, UR62 ;  /* 0x0000003e000e7c02 */ /* 0x000fe20008000f00 */
[----:B------:R-:W-:Y:S10]  /*bf00*/  ENDCOLLECTIVE ;  /* 0x000000000000791b */ /* 0x000ff40003800000 */
.L_x_317:
[----:B------:R-:W-:Y:S05]  /*bf10*/  BSYNC B0 ;  /* 0x0000000000007941 */ /* 0x000fea0003800000 */
.L_x_316:
[----:B------:R-:W-:Y:S05]  /*bf20*/  BRA `(.L_x_318) ;  /* 0xfffffffc00187947 */ /* 0x000fea000383ffff */
.L_x_310:
[----:B0-----:R0:W1:Y:S02]  /*bf30*/  SYNCS.PHASECHK.TRANS64.TRYWAIT P0, [R5+URZ], R2 ;  /* 0x00000002050075a7 */ /* 0x001064000800017f */
[----:B-1----:R-:W-:Y:S05]  /*bf40*/  @!P0 NANOSLEEP.SYNCS 0x989680 ;  /* 0x009896800000895d */ /* 0x002fea0003900000 */
[----:B------:R-:W1:Y:S02]  /*bf50*/  @!P0 SYNCS.PHASECHK.TRANS64 P0, [R5+URZ], R2 ;  /* 0x00000002050085a7 */ /* 0x000e64000800007f */
[----:B-1----:R-:W-:Y:S05]  /*bf60*/  @!P0 BRA `(.L_x_310) ;  /* 0xfffffffc00f08947 */ /* 0x002fea000383ffff */
[----:B------:R-:W-:Y:S05]  /*bf70*/  BRA `(.L_x_319) ;  /* 0xfffffffc00507947 */ /* 0x000fea000383ffff */
.L_x_320:
[----:B------:R-:W-:-:S00]  /*bf80*/  BRA `(.L_x_320) ;  /* 0xfffffffc00fc7947 */ /* 0x000fc0000383ffff */
[----:B------:R-:W-:-:S00]  /*bf90*/  NOP ;  /* 0x0000000000007918 */ /* 0x000fc00000000000 */
        /* <DEDUP_REMOVED lines=14> */
.L_x_321:


//--------------------- .nv.global.init           --------------------------
	.section	.nv.global.init,"aw",@progbits
.nv.global.init:
	.type		$str$22,@object
	.size		$str$22,($str$23 - $str$22)
$str$22:
        /*0000*/ 	.byte	0x6b, 0x5f, 0x74, 0x69, 0x6c, 0x65, 0x5f, 0x63, 0x6f, 0x75, 0x6e, 0x74, 0x20, 0x3e, 0x3d, 0x20
        /*0010*/ 	.byte	0x31, 0x00
	.type		$str$23,@object
	.size		$str$23,(__unnamed_1 - $str$23)
$str$23:
        /*0012*/ 	.byte	0x2f, 0x74, 0x6d, 0x70, 0x2f, 0x63, 0x75, 0x74, 0x6c, 0x61, 0x73, 0x73, 0x5f, 0x73, 0x77, 0x65
        /*0022*/ 	.byte	0x65, 0x70, 0x5f, 0x73, 0x72, 0x63, 0x2f, 0x69, 0x6e, 0x63, 0x6c, 0x75, 0x64, 0x65, 0x2f, 0x63
        /*0032*/ 	.byte	0x75, 0x74, 0x6c, 0x61, 0x73, 0x73, 0x2f, 0x67, 0x65, 0x6d, 0x6d, 0x2f, 0x63, 0x6f, 0x6c, 0x6c
        /*0042*/ 	.byte	0x65, 0x63, 0x74, 0x69, 0x76, 0x65, 0x2f, 0x73, 0x6d, 0x39, 0x30, 0x5f, 0x6d, 0x6d, 0x61, 0x5f
        /*0052*/ 	.byte	0x74, 0x6d, 0x61, 0x5f, 0x67, 0x6d, 0x6d, 0x61, 0x5f, 0x73, 0x73, 0x5f, 0x77, 0x61, 0x72, 0x70
        /*0062*/ 	.byte	0x73, 0x70, 0x65, 0x63, 0x69, 0x61, 0x6c, 0x69, 0x7a, 0x65, 0x64, 0x2e, 0x68, 0x70, 0x70, 0x00
	.type		__unnamed_1,@object
	.size		__unnamed_1,(.L_0 - __unnamed_1)
__unnamed_1:
        /*0072*/ 	.byte	0x76, 0x6f, 0x69, 0x64, 0x20, 0x63, 0x75, 0x74, 0x6c, 0x61, 0x73, 0x73, 0x3a, 0x3a, 0x67, 0x65
        /* <DEDUP_REMOVED lines=178> */
        /*0ba2*/ 	.byte	0x74, 0x79, 0x5d, 0x00
.L_0:


//--------------------- .nv.shared._ZN7cutlass13device_kernelINS_4gemm6kernel13GemmUniversalIN4cute5tupleIJiiiiEEENS1_10collective13CollectiveMmaINS1_34MainloopSm90TmaGmmaWarpSpecializedILi2ENS5_IJNS4_1CILi4EEESB_NSA_ILi1EEEEEENS1_35KernelTmaWarpSpecializedCooperativeEEENS5_IJNSA_ILi128EEENSA_ILi256EEENSA_ILi64EEEEEENS_10tfloat32_tENS5_IJlSC_lEEESK_SL_NS4_8TiledMMAINS4_8MMA_AtomIJNS4_4SM904GMMA30MMA_64x256x8_F32TF32TF32_SS_TNILNSP_7ScaleInE1ELSR_1EEEEEENS4_6LayoutINS5_IJNSA_ILi2EEESC_SC_EEENS5_IJSC_NSA_ILi0EEESX_EEEEENS5_IJNS4_10UnderscoreES10_S10_EEEEENS4_23SM90_TMA_LOAD_MULTICASTENS4_14ComposedLayoutINS4_7SwizzleILi3ELi4ELi3EEENS4_18smem_ptr_flag_bitsILi32EEENSU_INS5_IJNSA_ILi8EEENSA_ILi32EEEEEENS5_IJS1A_SC_EEEEEEEvNS4_8identityES13_S1E_vS1F_EENS_8epilogue10collective6detail29Sm90TmaWarpSpecializedAdapterINS1I_15DefaultEpilogueISK_SL_SL_NS1H_6thread17LinearCombinationISK_Li1EffLNS1M_9ScaleType4KindE0ELNS_15FloatRoundStyleE2ESK_EENS1_15EpilogueDefaultEEEEEvvEEEEvNT_6ParamsE --------------------------
	.section	.nv.shared._ZN7cutlass13device_kernelINS_4gemm6kernel13GemmUniversalIN4cute5tupleIJiiiiEEENS1_10collective13CollectiveMmaINS1_34MainloopSm90TmaGmmaWarpSpecializedILi2ENS5_IJNS4_1CILi4EEESB_NSA_ILi1EEEEEENS1_35KernelTmaWarpSpecializedCooperativeEEENS5_IJNSA_ILi128EEENSA_ILi256EEENSA_ILi64EEEEEENS_10tfloat32_tENS5_IJlSC_lEEESK_SL_NS4_8TiledMMAINS4_8MMA_AtomIJNS4_4SM904GMMA30MMA_64x256x8_F32TF32TF32_SS_TNILNSP_7ScaleInE1ELSR_1EEEEEENS4_6LayoutINS5_IJNSA_ILi2EEESC_SC_EEENS5_IJSC_NSA_ILi0EEESX_EEEEENS5_IJNS4_10UnderscoreES10_S10_EEEEENS4_23SM90_TMA_LOAD_MULTICASTENS4_14ComposedLayoutINS4_7SwizzleILi3ELi4ELi3EEENS4_18smem_ptr_flag_bitsILi32EEENSU_INS5_IJNSA_ILi8EEENSA_ILi32EEEEEENS5_IJS1A_SC_EEEEEEEvNS4_8identityES13_S1E_vS1F_EENS_8epilogue10collective6detail29Sm90TmaWarpSpecializedAdapterINS1I_15DefaultEpilogueISK_SL_SL_NS1H_6thread17LinearCombinationISK_Li1EffLNS1M_9ScaleType4KindE0ELNS_15FloatRoundStyleE2ESK_EENS1_15EpilogueDefaultEEEEEvvEEEEvNT_6ParamsE,"aw",@nobits
	.sectionflags	@""
	.align	16
	.zero		1024


//--------------------- .nv.shared.reserved.0     --------------------------
	.section	.nv.shared.reserved.0,"aw",@nobits
	.weak		__nv_reservedSMEM_offset_0_alias
	.size		__nv_reservedSMEM_offset_0_alias, 0, 0
	.other		__nv_reservedSMEM_offset_0_alias,@"STO_CUDA_RESERVED_SHARED STV_DEFAULT"
__nv_reservedSMEM_offset_0_alias:
	.zero		0


//--------------------- .nv.global                --------------------------
	.section	.nv.global,"aw",@nobits
.nv.global:
	.type		_ZN40_INTERNAL_87a8af40_4_k_cu_393d9fa2_219144cute1_E,@object
	.size		_ZN40_INTERNAL_87a8af40_4_k_cu_393d9fa2_219144cute1_E,(_ZN40_INTERNAL_87a8af40_4_k_cu_393d9fa2_219144cuda3std3__45__cpo6cbeginE - _ZN40_INTERNAL_87a8af40_4_k_cu_393d9fa2_219144cute1_E)
_ZN40_INTERNAL_87a8af40_4_k_cu_393d9fa2_219144cute1_E:
	.zero		1
	.type		_ZN40_INTERNAL_87a8af40_4_k_cu_393d9fa2_219144cuda3std3__45__cpo6cbeginE,@object
	.size		_ZN40_INTERNAL_87a8af40_4_k_cu_393d9fa2_219144cuda3std3__45__cpo6cbeginE,(_ZN40_INTERNAL_87a8af40_4_k_cu_393d9fa2_219144cuda3std3__48in_placeE - _ZN40_INTERNAL_87a8af40_4_k_cu_393d9fa2_219144cuda3std3__45__cpo6cbeginE)
_ZN40_INTERNAL_87a8af40_4_k_cu_393d9fa2_219144cuda3std3__45__cpo6cbeginE:
	.zero		1
	.type		_ZN40_INTERNAL_87a8af40_4_k_cu_393d9fa2_219144cuda3std3__48in_placeE,@object
	.size		_ZN40_INTERNAL_87a8af40_4_k_cu_393d9fa2_219144cuda3std3__48in_placeE,(_ZN40_INTERNAL_87a8af40_4_k_cu_393d9fa2_219144cuda3std6ranges3__45__cpo9iter_moveE - _ZN40_INTERNAL_87a8af40_4_k_cu_393d9fa2_219144cuda3std3__48in_placeE)
_ZN40_INTERNAL_87a8af40_4_k_cu_393d9fa2_219144cuda3std3__48in_placeE:
	.zero		1
	.type		_ZN40_INTERNAL_87a8af40_4_k_cu_393d9fa2_219144cuda3std6ranges3__45__cpo9iter_moveE,@object
	.size		_ZN40_INTERNAL_87a8af40_4_k_cu_393d9fa2_219144cuda3std6ranges3__45__cpo9iter_moveE,(_ZN40_INTERNAL_87a8af40_4_k_cu_393d9fa2_219144cuda3std3__45__cpo5beginE - _ZN40_INTERNAL_87a8af40_4_k_cu_393d9fa2_219144cuda3std6ranges3__45__cpo9iter_moveE)
_ZN40_INTERNAL_87a8af40_4_k_cu_393d9fa2_219144cuda3std6ranges3__45__cpo9iter_moveE:
	.zero		1
	.type		_ZN40_INTERNAL_87a8af40_4_k_cu_393d9fa2_219144cuda3std3__45__cpo5beginE,@object
	.size		_ZN40_INTERNAL_87a8af40_4_k_cu_393d9fa2_219144cuda3std3__45__cpo5beginE,(_ZN40_INTERNAL_87a8af40_4_k_cu_393d9fa2_219144cuda3std3__442_GLOBAL__N__87a8af40_4_k_cu_393d9fa2_219146ignoreE - _ZN40_INTERNAL_87a8af40_4_k_cu_393d9fa2_219144cuda3std3__45__cpo5beginE)
_ZN40_INTERNAL_87a8af40_4_k_cu_393d9fa2_219144cuda3std3__45__cpo5beginE:
	.zero		1
	.type		_ZN40_INTERNAL_87a8af40_4_k_cu_393d9fa2_219144cuda3std3__442_GLOBAL__N__87a8af40_4_k_cu_393d9fa2_219146ignoreE,@object
	.size		_ZN40_INTERNAL_87a8af40_4_k_cu_393d9fa2_219144cuda3std3__442_GLOBAL__N__87a8af40_4_k_cu_393d9fa2_219146ignoreE,(_ZN40_INTERNAL_87a8af40_4_k_cu_393d9fa2_219144cute7productE - _ZN40_INTERNAL_87a8af40_4_k_cu_393d9fa2_219144cuda3std3__442_GLOBAL__N__87a8af40_4_k_cu_393d9fa2_219146ignoreE)
_ZN40_INTERNAL_87a8af40_4_k_cu_393d9fa2_219144cuda3std3__442_GLOBAL__N__87a8af40_4_k_cu_393d9fa2_219146ignoreE:
	.zero		1
	.type		_ZN40_INTERNAL_87a8af40_4_k_cu_393d9fa2_219144cute7productE,@object
	.size		_ZN40_INTERNAL_87a8af40_4_k_cu_393d9fa2_219144cute7productE,(_ZN40_INTERNAL_87a8af40_4_k_cu_393d9fa2_219144cuda3std3__45__cpo3endE - _ZN40_INTERNAL_87a8af40_4_k_cu_393d9fa2_219144cute7productE)
_ZN40_INTERNAL_87a8af40_4_k_cu_393d9fa2_219144cute7productE:
	.zero		1
	.type		_ZN40_INTERNAL_87a8af40_4_k_cu_393d9fa2_219144cuda3std3__45__cpo3endE,@object
	.size		_ZN40_INTERNAL_87a8af40_4_k_cu_393d9fa2_219144cuda3std3__45__cpo3endE,(_ZN40_INTERNAL_87a8af40_4_k_cu_393d9fa2_219144cuda3std3__419piecewise_constructE - _ZN40_INTERNAL_87a8af40_4_k_cu_393d9fa2_219144cuda3std3__45__cpo3endE)
_ZN40_INTERNAL_87a8af40_4_k_cu_393d9fa2_219144cuda3std3__45__cpo3endE:
	.zero		1
	.type		_ZN40_INTERNAL_87a8af40_4_k_cu_393d9fa2_219144cuda3std3__419piecewise_constructE,@object
	.size		_ZN40_INTERNAL_87a8af40_4_k_cu_393d9fa2_219144cuda3std3__419piecewise_constructE,(_ZN40_INTERNAL_87a8af40_4_k_cu_393d9fa2_219144cuda3std3__45__cpo4cendE - _ZN40_INTERNAL_87a8af40_4_k_cu_393d9fa2_219144cuda3std3__419piecewise_constructE)
_ZN40_INTERNAL_87a8af40_4_k_cu_393d9fa2_219144cuda3std3__419piecewise_constructE:
	.zero		1
	.type		_ZN40_INTERNAL_87a8af40_4_k_cu_393d9fa2_219144cuda3std3__45__cpo4cendE,@object
	.size		_ZN40_INTERNAL_87a8af40_4_k_cu_393d9fa2_219144cuda3std3__45__cpo4cendE,(_ZN40_INTERNAL_87a8af40_4_k_cu_393d9fa2_219144cuda3std6ranges3__45__cpo4swapE - _ZN40_INTERNAL_87a8af40_4_k_cu_393d9fa2_219144cuda3std3__45__cpo4cendE)
_ZN40_INTERNAL_87a8af40_4_k_cu_393d9fa2_219144cuda3std3__45__cpo4cendE:
	.zero		1
	.type		_ZN40_INTERNAL_87a8af40_4_k_cu_393d9fa2_219144cuda3std6ranges3__45__cpo4swapE,@object
	.size		_ZN40_INTERNAL_87a8af40_4_k_cu_393d9fa2_219144cuda3std6ranges3__45__cpo4swapE,(.L_8 - _ZN40_INTERNAL_87a8af40_4_k_cu_393d9fa2_219144cuda3std6ranges3__45__cpo4swapE)
_ZN40_INTERNAL_87a8af40_4_k_cu_393d9fa2_219144cuda3std6ranges3__45__cpo4swapE:
	.zero		1
.L_8:


//--------------------- .nv.constant0._ZN7cutlass13device_kernelINS_4gemm6kernel13GemmUniversalIN4cute5tupleIJiiiiEEENS1_10collective13CollectiveMmaINS1_34MainloopSm90TmaGmmaWarpSpecializedILi2ENS5_IJNS4_1CILi4EEESB_NSA_ILi1EEEEEENS1_35KernelTmaWarpSpecializedCooperativeEEENS5_IJNSA_ILi128EEENSA_ILi256EEENSA_ILi64EEEEEENS_10tfloat32_tENS5_IJlSC_lEEESK_SL_NS4_8TiledMMAINS4_8MMA_AtomIJNS4_4SM904GMMA30MMA_64x256x8_F32TF32TF32_SS_TNILNSP_7ScaleInE1ELSR_1EEEEEENS4_6LayoutINS5_IJNSA_ILi2EEESC_SC_EEENS5_IJSC_NSA_ILi0EEESX_EEEEENS5_IJNS4_10UnderscoreES10_S10_EEEEENS4_23SM90_TMA_LOAD_MULTICASTENS4_14ComposedLayoutINS4_7SwizzleILi3ELi4ELi3EEENS4_18smem_ptr_flag_bitsILi32EEENSU_INS5_IJNSA_ILi8EEENSA_ILi32EEEEEENS5_IJS1A_SC_EEEEEEEvNS4_8identityES13_S1E_vS1F_EENS_8epilogue10collective6detail29Sm90TmaWarpSpecializedAdapterINS1I_15DefaultEpilogueISK_SL_SL_NS1H_6thread17LinearCombinationISK_Li1EffLNS1M_9ScaleType4KindE0ELNS_15FloatRoundStyleE2ESK_EENS1_15EpilogueDefaultEEEEEvvEEEEvNT_6ParamsE --------------------------
	.section	.nv.constant0._ZN7cutlass13device_kernelINS_4gemm6kernel13GemmUniversalIN4cute5tupleIJiiiiEEENS1_10collective13CollectiveMmaINS1_34MainloopSm90TmaGmmaWarpSpecializedILi2ENS5_IJNS4_1CILi4EEESB_NSA_ILi1EEEEEENS1_35KernelTmaWarpSpecializedCooperativeEEENS5_IJNSA_ILi128EEENSA_ILi256EEENSA_ILi64EEEEEENS_10tfloat32_tENS5_IJlSC_lEEESK_SL_NS4_8TiledMMAINS4_8MMA_AtomIJNS4_4SM904GMMA30MMA_64x256x8_F32TF32TF32_SS_TNILNSP_7ScaleInE1ELSR_1EEEEEENS4_6LayoutINS5_IJNSA_ILi2EEESC_SC_EEENS5_IJSC_NSA_ILi0EEESX_EEEEENS5_IJNS4_10UnderscoreES10_S10_EEEEENS4_23SM90_TMA_LOAD_MULTICASTENS4_14ComposedLayoutINS4_7SwizzleILi3ELi4ELi3EEENS4_18smem_ptr_flag_bitsILi32EEENSU_INS5_IJNSA_ILi8EEENSA_ILi32EEEEEENS5_IJS1A_SC_EEEEEEEvNS4_8identityES13_S1E_vS1F_EENS_8epilogue10collective6detail29Sm90TmaWarpSpecializedAdapterINS1I_15DefaultEpilogueISK_SL_SL_NS1H_6thread17LinearCombinationISK_Li1EffLNS1M_9ScaleType4KindE0ELNS_15FloatRoundStyleE2ESK_EENS1_15EpilogueDefaultEEEEEvvEEEEvNT_6ParamsE,"a",@progbits
	.sectionflags	@""
	.align	4
.nv.constant0._ZN7cutlass13device_kernelINS_4gemm6kernel13GemmUniversalIN4cute5tupleIJiiiiEEENS1_10collective13CollectiveMmaINS1_34MainloopSm90TmaGmmaWarpSpecializedILi2ENS5_IJNS4_1CILi4EEESB_NSA_ILi1EEEEEENS1_35KernelTmaWarpSpecializedCooperativeEEENS5_IJNSA_ILi128EEENSA_ILi256EEENSA_ILi64EEEEEENS_10tfloat32_tENS5_IJlSC_lEEESK_SL_NS4_8TiledMMAINS4_8MMA_AtomIJNS4_4SM904GMMA30MMA_64x256x8_F32TF32TF32_SS_TNILNSP_7ScaleInE1ELSR_1EEEEEENS4_6LayoutINS5_IJNSA_ILi2EEESC_SC_EEENS5_IJSC_NSA_ILi0EEESX_EEEEENS5_IJNS4_10UnderscoreES10_S10_EEEEENS4_23SM90_TMA_LOAD_MULTICASTENS4_14ComposedLayoutINS4_7SwizzleILi3ELi4ELi3EEENS4_18smem_ptr_flag_bitsILi32EEENSU_INS5_IJNSA_ILi8EEENSA_ILi32EEEEEENS5_IJS1A_SC_EEEEEEEvNS4_8identityES13_S1E_vS1F_EENS_8epilogue10collective6detail29Sm90TmaWarpSpecializedAdapterINS1I_15DefaultEpilogueISK_SL_SL_NS1H_6thread17LinearCombinationISK_Li1EffLNS1M_9ScaleType4KindE0ELNS_15FloatRoundStyleE2ESK_EENS1_15EpilogueDefaultEEEEEvvEEEEvNT_6ParamsE:
	.zero		1664


//--------------------- SYMBOLS --------------------------

	.type		.nv.reservedSmem.offset0,@object
	.size		.nv.reservedSmem.offset0,0x4
	.type		__assertfail,@function
